	.target	sm_100a

	.elftype	@"ET_EXEC"


//--------------------- .note.nv.tkinfo           --------------------------
	.section	.note.nv.tkinfo,"",@"SHT_NOTE"
	.sectionflags	@"SHF_NOTE_NV_TKINFO"
	.tkinfo
        /*0018*/ 	.word	0x00000002
        /*0030*/ 	.string	""
        /*0030*/ 	.string	"ptxas"
        /*0030*/ 	.string	"Cuda compilation tools, release 13.0, V13.0.88"
        /*0030*/ 	.string	"Build cuda_13.0.r13.0/compiler.36424714_0"
        /*0030*/ 	.string	"-arch sm_100a -m 64 "



//--------------------- .note.nv.cuinfo           --------------------------
	.section	.note.nv.cuinfo,"",@"SHT_NOTE"
	.sectionflags	@"SHF_NOTE_NV_CUINFO"
        /*0018*/ 	.short	0x0002
        /*001a*/ 	.short	0x0064
        /*001c*/ 	.short	0x0082
	.zero		2


//--------------------- .nv.info                  --------------------------
	.section	.nv.info,"",@"SHT_CUDA_INFO"
	.align	4


	//----- nvinfo : EIATTR_REGCOUNT
	.align		4
        /*0000*/ 	.byte	0x04, 0x2f
        /*0002*/ 	.short	(.L_19 - .L_18)
	.align		4
.L_18:
        /*0004*/ 	.word	index@(_ZN7cutlass13device_kernelINS_4gemm6kernel13GemmUniversalIN4cute5tupleIJiiiiEEENS1_10collective13CollectiveMmaINS1_35MainloopSm100TmaUmmaWarpSpecializedILi60ELi2ELi4ENS5_IJNS4_1CILi1EEESB_SB_EEEEENS5_IJNSA_ILi64EEENSA_ILi48EEENSA_ILi16EEEEEENS_6half_tENS5_IJlSB_lEEESI_SJ_NS4_8TiledMMAINS4_8MMA_AtomIJNS4_20SM100_MMA_F16BF16_SSISI_SI_fLi64ELi48ELNS4_4UMMA5MajorE0ELSO_0ELNSN_7ScaleInE0ELSP_0EEEEEENS4_6LayoutISC_NS5_IJNSA_ILi0EEEST_ST_EEEEENS5_IJNS4_10UnderscoreESW_SW_EEEEENS4_13SM90_TMA_LOADENS4_14ComposedLayoutINS4_7SwizzleILi1ELi4ELi3EEENS4_18smem_ptr_flag_bitsILi16EEENSS_INS5_IJNSA_ILi8EEESG_EEENS5_IJSG_SB_EEEEEEEvNS4_8identityESZ_S19_vS1A_EENS_8epilogue10collective18CollectiveEpilogueINS1C_23Sm100TmaWarpSpecializedILi2ELi1ELi24ELb1ELb0EEEJSH_NS5_IJNSS_ISE_SB_EENSS_ISF_SB_EEEEESI_SJ_SI_SJ_NS1C_6fusion15FusionCallbacksIS1G_NS1K_17LinearCombinationISI_fSI_fLNS_15FloatRoundStyleE2EEESH_S1J_JEEENS4_5SM1004TMEM4LOAD26SM100_TMEM_LOAD_16dp256b2xESZ_S19_NS4_17SM75_U32x4_LDSM_NENS4_14SM90_TMA_STOREES19_NS4_17SM90_U32x4_STSM_NENS4_39AutoVectorizingCopyWithAssumedAlignmentILi128EEEEEEvvEEEEvNT_6ParamsE)
        /*0008*/ 	.word	0x0000005f


	//----- nvinfo : EIATTR_FRAME_SIZE
	.align		4
.L_19:
        /*000c*/ 	.byte	0x04, 0x11
        /*000e*/ 	.short	(.L_21 - .L_20)
	.align		4
.L_20:
        /*0010*/ 	.word	index@($__internal_2_$__cuda_sm10x_tcgen05_guardrail_trap_unallocated_columns_being_dealloced)
        /*0014*/ 	.word	0x00000000


	//----- nvinfo : EIATTR_FRAME_SIZE
	.align		4
.L_21:
        /*0018*/ 	.byte	0x04, 0x11
        /*001a*/ 	.short	(.L_23 - .L_22)
	.align		4
.L_22:
        /*001c*/ 	.word	index@($__internal_1_$__cuda_sm10x_tcgen05_guardrail_trap_phase_invalid_during_alloc)
        /*0020*/ 	.word	0x00000000


	//----- nvinfo : EIATTR_FRAME_SIZE
	.align		4
.L_23:
        /*0024*/ 	.byte	0x04, 0x11
        /*0026*/ 	.short	(.L_25 - .L_24)
	.align		4
.L_24:
        /*0028*/ 	.word	index@($__internal_0_$__cuda_sm10x_tcgen05_guardrail_trap_col_being_dealloced_not_returned_by_alloc)
        /*002c*/ 	.word	0x00000000


	//----- nvinfo : EIATTR_FRAME_SIZE
	.align		4
.L_25:
        /*0030*/ 	.byte	0x04, 0x11
        /*0032*/ 	.short	(.L_27 - .L_26)
	.align		4
.L_26:
        /*0034*/ 	.word	index@(_ZN7cutlass13device_kernelINS_4gemm6kernel13GemmUniversalIN4cute5tupleIJiiiiEEENS1_10collective13CollectiveMmaINS1_35MainloopSm100TmaUmmaWarpSpecializedILi60ELi2ELi4ENS5_IJNS4_1CILi1EEESB_SB_EEEEENS5_IJNSA_ILi64EEENSA_ILi48EEENSA_ILi16EEEEEENS_6half_tENS5_IJlSB_lEEESI_SJ_NS4_8TiledMMAINS4_8MMA_AtomIJNS4_20SM100_MMA_F16BF16_SSISI_SI_fLi64ELi48ELNS4_4UMMA5MajorE0ELSO_0ELNSN_7ScaleInE0ELSP_0EEEEEENS4_6LayoutISC_NS5_IJNSA_ILi0EEEST_ST_EEEEENS5_IJNS4_10UnderscoreESW_SW_EEEEENS4_13SM90_TMA_LOADENS4_14ComposedLayoutINS4_7SwizzleILi1ELi4ELi3EEENS4_18smem_ptr_flag_bitsILi16EEENSS_INS5_IJNSA_ILi8EEESG_EEENS5_IJSG_SB_EEEEEEEvNS4_8identityESZ_S19_vS1A_EENS_8epilogue10collective18CollectiveEpilogueINS1C_23Sm100TmaWarpSpecializedILi2ELi1ELi24ELb1ELb0EEEJSH_NS5_IJNSS_ISE_SB_EENSS_ISF_SB_EEEEESI_SJ_SI_SJ_NS1C_6fusion15FusionCallbacksIS1G_NS1K_17LinearCombinationISI_fSI_fLNS_15FloatRoundStyleE2EEESH_S1J_JEEENS4_5SM1004TMEM4LOAD26SM100_TMEM_LOAD_16dp256b2xESZ_S19_NS4_17SM75_U32x4_LDSM_NENS4_14SM90_TMA_STOREES19_NS4_17SM90_U32x4_STSM_NENS4_39AutoVectorizingCopyWithAssumedAlignmentILi128EEEEEEvvEEEEvNT_6ParamsE)
        /*0038*/ 	.word	0x00000000


	//----- nvinfo : EIATTR_MIN_STACK_SIZE
	.align		4
.L_27:
        /*003c*/ 	.byte	0x04, 0x12
        /*003e*/ 	.short	(.L_29 - .L_28)
	.align		4
.L_28:
        /*0040*/ 	.word	index@(_ZN7cutlass13device_kernelINS_4gemm6kernel13GemmUniversalIN4cute5tupleIJiiiiEEENS1_10collective13CollectiveMmaINS1_35MainloopSm100TmaUmmaWarpSpecializedILi60ELi2ELi4ENS5_IJNS4_1CILi1EEESB_SB_EEEEENS5_IJNSA_ILi64EEENSA_ILi48EEENSA_ILi16EEEEEENS_6half_tENS5_IJlSB_lEEESI_SJ_NS4_8TiledMMAINS4_8MMA_AtomIJNS4_20SM100_MMA_F16BF16_SSISI_SI_fLi64ELi48ELNS4_4UMMA5MajorE0ELSO_0ELNSN_7ScaleInE0ELSP_0EEEEEENS4_6LayoutISC_NS5_IJNSA_ILi0EEEST_ST_EEEEENS5_IJNS4_10UnderscoreESW_SW_EEEEENS4_13SM90_TMA_LOADENS4_14ComposedLayoutINS4_7SwizzleILi1ELi4ELi3EEENS4_18smem_ptr_flag_bitsILi16EEENSS_INS5_IJNSA_ILi8EEESG_EEENS5_IJSG_SB_EEEEEEEvNS4_8identityESZ_S19_vS1A_EENS_8epilogue10collective18CollectiveEpilogueINS1C_23Sm100TmaWarpSpecializedILi2ELi1ELi24ELb1ELb0EEEJSH_NS5_IJNSS_ISE_SB_EENSS_ISF_SB_EEEEESI_SJ_SI_SJ_NS1C_6fusion15FusionCallbacksIS1G_NS1K_17LinearCombinationISI_fSI_fLNS_15FloatRoundStyleE2EEESH_S1J_JEEENS4_5SM1004TMEM4LOAD26SM100_TMEM_LOAD_16dp256b2xESZ_S19_NS4_17SM75_U32x4_LDSM_NENS4_14SM90_TMA_STOREES19_NS4_17SM90_U32x4_STSM_NENS4_39AutoVectorizingCopyWithAssumedAlignmentILi128EEEEEEvvEEEEvNT_6ParamsE)
        /*0044*/ 	.word	0x00000000
.L_29:


//--------------------- .nv.compat                --------------------------
	.section	.nv.compat,"",@"SHT_CUDA_COMPAT_INFO"
	.align	4
        /*0000*/ 	.byte	0x02, 0x09, 0x01, 0x00, 0x02, 0x02, 0x02, 0x00, 0x02, 0x05, 0x05, 0x00, 0x03, 0x07, 0x01, 0x01
        /*0010*/ 	.byte	0x02, 0x03, 0x01, 0x00, 0x02, 0x06, 0x01, 0x00, 0x04, 0x0b, 0x08, 0x00, 0x09, 0x00, 0x00, 0x00
        /*0020*/ 	.byte	0x00, 0x00, 0x00, 0x00


//--------------------- .nv.info._ZN7cutlass13device_kernelINS_4gemm6kernel13GemmUniversalIN4cute5tupleIJiiiiEEENS1_10collective13CollectiveMmaINS1_35MainloopSm100TmaUmmaWarpSpecializedILi60ELi2ELi4ENS5_IJNS4_1CILi1EEESB_SB_EEEEENS5_IJNSA_ILi64EEENSA_ILi48EEENSA_ILi16EEEEEENS_6half_tENS5_IJlSB_lEEESI_SJ_NS4_8TiledMMAINS4_8MMA_AtomIJNS4_20SM100_MMA_F16BF16_SSISI_SI_fLi64ELi48ELNS4_4UMMA5MajorE0ELSO_0ELNSN_7ScaleInE0ELSP_0EEEEEENS4_6LayoutISC_NS5_IJNSA_ILi0EEEST_ST_EEEEENS5_IJNS4_10UnderscoreESW_SW_EEEEENS4_13SM90_TMA_LOADENS4_14ComposedLayoutINS4_7SwizzleILi1ELi4ELi3EEENS4_18smem_ptr_flag_bitsILi16EEENSS_INS5_IJNSA_ILi8EEESG_EEENS5_IJSG_SB_EEEEEEEvNS4_8identityESZ_S19_vS1A_EENS_8epilogue10collective18CollectiveEpilogueINS1C_23Sm100TmaWarpSpecializedILi2ELi1ELi24ELb1ELb0EEEJSH_NS5_IJNSS_ISE_SB_EENSS_ISF_SB_EEEEESI_SJ_SI_SJ_NS1C_6fusion15FusionCallbacksIS1G_NS1K_17LinearCombinationISI_fSI_fLNS_15FloatRoundStyleE2EEESH_S1J_JEEENS4_5SM1004TMEM4LOAD26SM100_TMEM_LOAD_16dp256b2xESZ_S19_NS4_17SM75_U32x4_LDSM_NENS4_14SM90_TMA_STOREES19_NS4_17SM90_U32x4_STSM_NENS4_39AutoVectorizingCopyWithAssumedAlignmentILi128EEEEEEvvEEEEvNT_6ParamsE --------------------------
	.section	.nv.info._ZN7cutlass13device_kernelINS_4gemm6kernel13GemmUniversalIN4cute5tupleIJiiiiEEENS1_10collective13CollectiveMmaINS1_35MainloopSm100TmaUmmaWarpSpecializedILi60ELi2ELi4ENS5_IJNS4_1CILi1EEESB_SB_EEEEENS5_IJNSA_ILi64EEENSA_ILi48EEENSA_ILi16EEEEEENS_6half_tENS5_IJlSB_lEEESI_SJ_NS4_8TiledMMAINS4_8MMA_AtomIJNS4_20SM100_MMA_F16BF16_SSISI_SI_fLi64ELi48ELNS4_4UMMA5MajorE0ELSO_0ELNSN_7ScaleInE0ELSP_0EEEEEENS4_6LayoutISC_NS5_IJNSA_ILi0EEEST_ST_EEEEENS5_IJNS4_10UnderscoreESW_SW_EEEEENS4_13SM90_TMA_LOADENS4_14ComposedLayoutINS4_7SwizzleILi1ELi4ELi3EEENS4_18smem_ptr_flag_bitsILi16EEENSS_INS5_IJNSA_ILi8EEESG_EEENS5_IJSG_SB_EEEEEEEvNS4_8identityESZ_S19_vS1A_EENS_8epilogue10collective18CollectiveEpilogueINS1C_23Sm100TmaWarpSpecializedILi2ELi1ELi24ELb1ELb0EEEJSH_NS5_IJNSS_ISE_SB_EENSS_ISF_SB_EEEEESI_SJ_SI_SJ_NS1C_6fusion15FusionCallbacksIS1G_NS1K_17LinearCombinationISI_fSI_fLNS_15FloatRoundStyleE2EEESH_S1J_JEEENS4_5SM1004TMEM4LOAD26SM100_TMEM_LOAD_16dp256b2xESZ_S19_NS4_17SM75_U32x4_LDSM_NENS4_14SM90_TMA_STOREES19_NS4_17SM90_U32x4_STSM_NENS4_39AutoVectorizingCopyWithAssumedAlignmentILi128EEEEEEvvEEEEvNT_6ParamsE,"",@"SHT_CUDA_INFO"
	.sectionflags	@""
	.align	4


	//----- nvinfo : EIATTR_CUDA_API_VERSION
	.align		4
        /*0000*/ 	.byte	0x04, 0x37
        /*0002*/ 	.short	(.L_31 - .L_30)
.L_30:
        /*0004*/ 	.word	0x00000082


	//----- nvinfo : EIATTR_KPARAM_INFO
	.align		4
.L_31:
        /*0008*/ 	.byte	0x04, 0x17
        /*000a*/ 	.short	(.L_33 - .L_32)
.L_32:
        /*000c*/ 	.word	0x00000000
        /*0010*/ 	.short	0x0000
        /*0012*/ 	.short	0x0000
        /*0014*/ 	.byte	0x00, 0xf0, 0x01, 0x20


	//----- nvinfo : EIATTR_AT_ENTRY_FRAGMENTS
	.align		4
.L_33:
        /*0018*/ 	.byte	0x04, 0x4f
        /*001a*/ 	.short	(.L_35 - .L_34)


	//   ....[0]....
.L_34:
        /*001c*/ 	.word	0x00000006


	//----- nvinfo : EIATTR_RESERVED_SMEM_USED
	.align		4
.L_35:
        /*0020*/ 	.byte	0x01, 0x41
	.zero		2


	//----- nvinfo : EIATTR_SPARSE_MMA_MASK
	.align		4
        /*0024*/ 	.byte	0x03, 0x50
        /*0026*/ 	.short	0x0000


	//----- nvinfo : EIATTR_TCGEN05_1CTA_USED
	.align		4
        /*0028*/ 	.byte	0x01, 0x51
	.zero		2


	//----- nvinfo : EIATTR_MAXREG_COUNT
	.align		4
        /*002c*/ 	.byte	0x03, 0x1b
        /*002e*/ 	.short	0x00ff


	//----- nvinfo : EIATTR_NUM_BARRIERS
	.align		4
        /*0030*/ 	.byte	0x02, 0x4c
        /*0032*/ 	.byte	0x07
	.zero		1


	//----- nvinfo : EIATTR_EXTERNS
	.align		4
        /*0034*/ 	.byte	0x04, 0x0f
        /*0036*/ 	.short	(.L_37 - .L_36)


	//   ....[0]....
	.align		4
.L_36:
        /*0038*/ 	.word	index@(__assertfail)


	//----- nvinfo : EIATTR_MERCURY_ISA_VERSION
	.align		4
.L_37:
        /*003c*/ 	.byte	0x03, 0x5f
        /*003e*/ 	.short	0x0101


	//----- nvinfo : EIATTR_INT_WARP_WIDE_INSTR_OFFSETS
	.align		4
        /*0040*/ 	.byte	0x04, 0x31
        /*0042*/ 	.short	(.L_39 - .L_38)


	//   ....[0]....
.L_38:
        /*0044*/ 	.word	0x000024d0


	//   ....[1]....
        /*0048*/ 	.word	0x00005d90


	//   ....[2]....
        /*004c*/ 	.word	0x00005dc0


	//   ....[3]....
        /*0050*/ 	.word	0x00005e10


	//   ....[4]....
        /*0054*/ 	.word	0x00006850


	//   ....[5]....
        /*0058*/ 	.word	0x00006860


	//   ....[6]....
        /*005c*/ 	.word	0x000068b0


	//   ....[7]....
        /*0060*/ 	.word	0x000069b0


	//----- nvinfo : EIATTR_COOP_GROUP_MASK_REGIDS
	.align		4
.L_39:
        /*0064*/ 	.byte	0x04, 0x29
        /*0066*/ 	.short	(.L_41 - .L_40)


	//   ....[0]....
.L_40:
        /*0068*/ 	.word	0xffffffff


	//   ....[1]....
        /*006c*/ 	.word	0xffffffff


	//   ....[2]....
        /*0070*/ 	.word	0xffffffff


	//   ....[3]....
        /*0074*/ 	.word	0xffffffff


	//   ....[4]....
        /*0078*/ 	.word	0xffffffff


	//   ....[5]....
        /*007c*/ 	.word	0xffffffff


	//   ....[6]....
        /*0080*/ 	.word	0xffffffff


	//   ....[7]....
        /*0084*/ 	.word	0xffffffff


	//   ....[8]....
        /*0088*/ 	.word	0xffffffff


	//   ....[9]....
        /*008c*/ 	.word	0xffffffff


	//   ....[10]....
        /*0090*/ 	.word	0xffffffff


	//   ....[11]....
        /*0094*/ 	.word	0xffffffff


	//   ....[12]....
        /*0098*/ 	.word	0xffffffff


	//----- nvinfo : EIATTR_COOP_GROUP_INSTR_OFFSETS
	.align		4
.L_41:
        /*009c*/ 	.byte	0x04, 0x28
        /*009e*/ 	.short	(.L_43 - .L_42)


	//   ....[0]....
.L_42:
        /*00a0*/ 	.word	0x00000090


	//   ....[1]....
        /*00a4*/ 	.word	0x000004d0


	//   ....[2]....
        /*00a8*/ 	.word	0x00000d70


	//   ....[3]....
        /*00ac*/ 	.word	0x00000ed0


	//   ....[4]....
        /*00b0*/ 	.word	0x00000fd0


	//   ....[5]....
        /*00b4*/ 	.word	0x00001140


	//   ....[6]....
        /*00b8*/ 	.word	0x000012e0


	//   ....[7]....
        /*00bc*/ 	.word	0x000023b0


	//   ....[8]....
        /*00c0*/ 	.word	0x00005110


	//   ....[9]....
        /*00c4*/ 	.word	0x00005320


	//   ....[10]....
        /*00c8*/ 	.word	0x00005350


	//   ....[11]....
        /*00cc*/ 	.word	0x00005c80


	//   ....[12]....
        /*00d0*/ 	.word	0x00005eb0


	//----- nvinfo : EIATTR_VRC_CTA_INIT_COUNT
	.align		4
.L_43:
        /*00d4*/ 	.byte	0x02, 0x4a
        /*00d6*/ 	.byte	0x80
	.zero		1


	//----- nvinfo : EIATTR_SYSCALL_OFFSETS
	.align		4
        /*00d8*/ 	.byte	0x04, 0x46
        /*00da*/ 	.short	(.L_45 - .L_44)


	//   ....[0]....
.L_44:
        /*00dc*/ 	.word	0x000074e0


	//   ....[1]....
        /*00e0*/ 	.word	0x000075d0


	//   ....[2]....
        /*00e4*/ 	.word	0x00007d30


	//   ....[3]....
        /*00e8*/ 	.word	0x00007ea0


	//   ....[4]....
        /*00ec*/ 	.word	0x00008010


	//----- nvinfo : EIATTR_MBARRIER_INSTR_OFFSETS
	.align		4
.L_45:
        /*00f0*/ 	.byte	0x04, 0x39
        /*00f2*/ 	.short	(.L_47 - .L_46)


	//   ....[0]....
.L_46:
        /*00f4*/ 	.word	0x000005d0
        /*00f8*/ 	.word	0x000000ff
        /*00fc*/ 	.word	0x00000000
        /*0100*/ 	.short	0x0100
        /*0102*/ 	.byte	0x05
	.zero		1


	//   ....[1]....
        /*0104*/ 	.word	0x000005e0
        /*0108*/ 	.word	0x000000ff
        /*010c*/ 	.word	0x000001e0
        /*0110*/ 	.short	0x0100
        /*0112*/ 	.byte	0x05
	.zero		1


	//   ....[2]....
        /*0114*/ 	.word	0x000005f0
        /*0118*/ 	.word	0x000000ff
        /*011c*/ 	.word	0x00000008
        /*0120*/ 	.short	0x0100
        /*0122*/ 	.byte	0x05
	.zero		1


	//   ....[3]....
        /*0124*/ 	.word	0x00000600
        /*0128*/ 	.word	0x000000ff
        /*012c*/ 	.word	0x000001e8
        /*0130*/ 	.short	0x0100
        /*0132*/ 	.byte	0x05
	.zero		1


	//   ....[4]....
        /*0134*/ 	.word	0x00000610
        /*0138*/ 	.word	0x000000ff
        /*013c*/ 	.word	0x00000010
        /*0140*/ 	.short	0x0100
        /*0142*/ 	.byte	0x05
	.zero		1


	//   ....[5]....
        /*0144*/ 	.word	0x00000620
        /*0148*/ 	.word	0x000000ff
        /*014c*/ 	.word	0x000001f0
        /*0150*/ 	.short	0x0100
        /*0152*/ 	.byte	0x05
	.zero		1


	//   ....[6]....
        /*0154*/ 	.word	0x00000630
        /*0158*/ 	.word	0x000000ff
        /*015c*/ 	.word	0x00000018
        /*0160*/ 	.short	0x0100
        /*0162*/ 	.byte	0x05
	.zero		1


	//   ....[7]....
        /*0164*/ 	.word	0x00000640
        /*0168*/ 	.word	0x000000ff
        /*016c*/ 	.word	0x000001f8
        /*0170*/ 	.short	0x0100
        /*0172*/ 	.byte	0x05
	.zero		1


	//   ....[8]....
        /*0174*/ 	.word	0x00000650
        /*0178*/ 	.word	0x000000ff
        /*017c*/ 	.word	0x00000020
        /*0180*/ 	.short	0x0100
        /*0182*/ 	.byte	0x05
	.zero		1


	//   ....[9]....
        /*0184*/ 	.word	0x00000660
        /*0188*/ 	.word	0x000000ff
        /*018c*/ 	.word	0x00000200
        /*0190*/ 	.short	0x0100
        /*0192*/ 	.byte	0x05
	.zero		1


	//   ....[10]....
        /*0194*/ 	.word	0x00000670
        /*0198*/ 	.word	0x000000ff
        /*019c*/ 	.word	0x00000028
        /*01a0*/ 	.short	0x0100
        /*01a2*/ 	.byte	0x05
	.zero		1


	//   ....[11]....
        /*01a4*/ 	.word	0x00000680
        /*01a8*/ 	.word	0x000000ff
        /*01ac*/ 	.word	0x00000208
        /*01b0*/ 	.short	0x0100
        /*01b2*/ 	.byte	0x05
	.zero		1


	//   ....[12]....
        /*01b4*/ 	.word	0x00000690
        /*01b8*/ 	.word	0x000000ff
        /*01bc*/ 	.word	0x00000030
        /*01c0*/ 	.short	0x0100
        /*01c2*/ 	.byte	0x05
	.zero		1


	//   ....[13]....
        /*01c4*/ 	.word	0x000006a0
        /*01c8*/ 	.word	0x000000ff
        /*01cc*/ 	.word	0x00000210
        /*01d0*/ 	.short	0x0100
        /*01d2*/ 	.byte	0x05
	.zero		1


	//   ....[14]....
        /*01d4*/ 	.word	0x000006b0
        /*01d8*/ 	.word	0x000000ff
        /*01dc*/ 	.word	0x00000038
        /*01e0*/ 	.short	0x0100
        /*01e2*/ 	.byte	0x05
	.zero		1


	//   ....[15]....
        /*01e4*/ 	.word	0x000006c0
        /*01e8*/ 	.word	0x000000ff
        /*01ec*/ 	.word	0x00000218
        /*01f0*/ 	.short	0x0100
        /*01f2*/ 	.byte	0x05
	.zero		1


	//   ....[16]....
        /*01f4*/ 	.word	0x000006d0
        /*01f8*/ 	.word	0x000000ff
        /*01fc*/ 	.word	0x00000040
        /*0200*/ 	.short	0x0100
        /*0202*/ 	.byte	0x05
	.zero		1


	//   ....[17]....
        /*0204*/ 	.word	0x000006e0
        /*0208*/ 	.word	0x000000ff
        /*020c*/ 	.word	0x00000220
        /*0210*/ 	.short	0x0100
        /*0212*/ 	.byte	0x05
	.zero		1


	//   ....[18]....
        /*0214*/ 	.word	0x000006f0
        /*0218*/ 	.word	0x000000ff
        /*021c*/ 	.word	0x00000048
        /*0220*/ 	.short	0x0100
        /*0222*/ 	.byte	0x05
	.zero		1


	//   ....[19]....
        /*0224*/ 	.word	0x00000700
        /*0228*/ 	.word	0x000000ff
        /*022c*/ 	.word	0x00000228
        /*0230*/ 	.short	0x0100
        /*0232*/ 	.byte	0x05
	.zero		1


	//   ....[20]....
        /*0234*/ 	.word	0x00000710
        /*0238*/ 	.word	0x000000ff
        /*023c*/ 	.word	0x00000050
        /*0240*/ 	.short	0x0100
        /*0242*/ 	.byte	0x05
	.zero		1


	//   ....[21]....
        /*0244*/ 	.word	0x00000720
        /*0248*/ 	.word	0x000000ff
        /*024c*/ 	.word	0x00000230
        /*0250*/ 	.short	0x0100
        /*0252*/ 	.byte	0x05
	.zero		1


	//   ....[22]....
        /*0254*/ 	.word	0x00000730
        /*0258*/ 	.word	0x000000ff
        /*025c*/ 	.word	0x00000058
        /*0260*/ 	.short	0x0100
        /*0262*/ 	.byte	0x05
	.zero		1


	//   ....[23]....
        /*0264*/ 	.word	0x00000740
        /*0268*/ 	.word	0x000000ff
        /*026c*/ 	.word	0x00000238
        /*0270*/ 	.short	0x0100
        /*0272*/ 	.byte	0x05
	.zero		1


	//   ....[24]....
        /*0274*/ 	.word	0x00000750
        /*0278*/ 	.word	0x000000ff
        /*027c*/ 	.word	0x00000060
        /*0280*/ 	.short	0x0100
        /*0282*/ 	.byte	0x05
	.zero		1


	//   ....[25]....
        /*0284*/ 	.word	0x00000760
        /*0288*/ 	.word	0x000000ff
        /*028c*/ 	.word	0x00000240
        /*0290*/ 	.short	0x0100
        /*0292*/ 	.byte	0x05
	.zero		1


	//   ....[26]....
        /*0294*/ 	.word	0x00000770
        /*0298*/ 	.word	0x000000ff
        /*029c*/ 	.word	0x00000068
        /*02a0*/ 	.short	0x0100
        /*02a2*/ 	.byte	0x05
	.zero		1


	//   ....[27]....
        /*02a4*/ 	.word	0x00000780
        /*02a8*/ 	.word	0x000000ff
        /*02ac*/ 	.word	0x00000248
        /*02b0*/ 	.short	0x0100
        /*02b2*/ 	.byte	0x05
	.zero		1


	//   ....[28]....
        /*02b4*/ 	.word	0x00000790
        /*02b8*/ 	.word	0x000000ff
        /*02bc*/ 	.word	0x00000070
        /*02c0*/ 	.short	0x0100
        /*02c2*/ 	.byte	0x05
	.zero		1


	//   ....[29]....
        /*02c4*/ 	.word	0x000007a0
        /*02c8*/ 	.word	0x000000ff
        /*02cc*/ 	.word	0x00000250
        /*02d0*/ 	.short	0x0100
        /*02d2*/ 	.byte	0x05
	.zero		1


	//   ....[30]....
        /*02d4*/ 	.word	0x000007b0
        /*02d8*/ 	.word	0x000000ff
        /*02dc*/ 	.word	0x00000078
        /*02e0*/ 	.short	0x0100
        /*02e2*/ 	.byte	0x05
	.zero		1


	//   ....[31]....
        /*02e4*/ 	.word	0x000007c0
        /*02e8*/ 	.word	0x000000ff
        /*02ec*/ 	.word	0x00000258
        /*02f0*/ 	.short	0x0100
        /*02f2*/ 	.byte	0x05
	.zero		1


	//   ....[32]....
        /*02f4*/ 	.word	0x000007d0
        /*02f8*/ 	.word	0x000000ff
        /*02fc*/ 	.word	0x00000080
        /*0300*/ 	.short	0x0100
        /*0302*/ 	.byte	0x05
	.zero		1


	//   ....[33]....
        /*0304*/ 	.word	0x000007e0
        /*0308*/ 	.word	0x000000ff
        /*030c*/ 	.word	0x00000260
        /*0310*/ 	.short	0x0100
        /*0312*/ 	.byte	0x05
	.zero		1


	//   ....[34]....
        /*0314*/ 	.word	0x000007f0
        /*0318*/ 	.word	0x000000ff
        /*031c*/ 	.word	0x00000088
        /*0320*/ 	.short	0x0100
        /*0322*/ 	.byte	0x05
	.zero		1


	//   ....[35]....
        /*0324*/ 	.word	0x00000800
        /*0328*/ 	.word	0x000000ff
        /*032c*/ 	.word	0x00000268
        /*0330*/ 	.short	0x0100
        /*0332*/ 	.byte	0x05
	.zero		1


	//   ....[36]....
        /*0334*/ 	.word	0x00000810
        /*0338*/ 	.word	0x000000ff
        /*033c*/ 	.word	0x00000090
        /*0340*/ 	.short	0x0100
        /*0342*/ 	.byte	0x05
	.zero		1


	//   ....[37]....
        /*0344*/ 	.word	0x00000820
        /*0348*/ 	.word	0x000000ff
        /*034c*/ 	.word	0x00000270
        /*0350*/ 	.short	0x0100
        /*0352*/ 	.byte	0x05
	.zero		1


	//   ....[38]....
        /*0354*/ 	.word	0x00000830
        /*0358*/ 	.word	0x000000ff
        /*035c*/ 	.word	0x00000098
        /*0360*/ 	.short	0x0100
        /*0362*/ 	.byte	0x05
	.zero		1


	//   ....[39]....
        /*0364*/ 	.word	0x00000840
        /*0368*/ 	.word	0x000000ff
        /*036c*/ 	.word	0x00000278
        /*0370*/ 	.short	0x0100
        /*0372*/ 	.byte	0x05
	.zero		1


	//   ....[40]....
        /*0374*/ 	.word	0x00000850
        /*0378*/ 	.word	0x000000ff
        /*037c*/ 	.word	0x000000a0
        /*0380*/ 	.short	0x0100
        /*0382*/ 	.byte	0x05
	.zero		1


	//   ....[41]....
        /*0384*/ 	.word	0x00000860
        /*0388*/ 	.word	0x000000ff
        /*038c*/ 	.word	0x00000280
        /*0390*/ 	.short	0x0100
        /*0392*/ 	.byte	0x05
	.zero		1


	//   ....[42]....
        /*0394*/ 	.word	0x00000870
        /*0398*/ 	.word	0x000000ff
        /*039c*/ 	.word	0x000000a8
        /*03a0*/ 	.short	0x0100
        /*03a2*/ 	.byte	0x05
	.zero		1


	//   ....[43]....
        /*03a4*/ 	.word	0x00000880
        /*03a8*/ 	.word	0x000000ff
        /*03ac*/ 	.word	0x00000288
        /*03b0*/ 	.short	0x0100
        /*03b2*/ 	.byte	0x05
	.zero		1


	//   ....[44]....
        /*03b4*/ 	.word	0x00000890
        /*03b8*/ 	.word	0x000000ff
        /*03bc*/ 	.word	0x000000b0
        /*03c0*/ 	.short	0x0100
        /*03c2*/ 	.byte	0x05
	.zero		1


	//   ....[45]....
        /*03c4*/ 	.word	0x000008a0
        /*03c8*/ 	.word	0x000000ff
        /*03cc*/ 	.word	0x00000290
        /*03d0*/ 	.short	0x0100
        /*03d2*/ 	.byte	0x05
	.zero		1


	//   ....[46]....
        /*03d4*/ 	.word	0x000008b0
        /*03d8*/ 	.word	0x000000ff
        /*03dc*/ 	.word	0x000000b8
        /*03e0*/ 	.short	0x0100
        /*03e2*/ 	.byte	0x05
	.zero		1


	//   ....[47]....
        /*03e4*/ 	.word	0x000008c0
        /*03e8*/ 	.word	0x000000ff
        /*03ec*/ 	.word	0x00000298
        /*03f0*/ 	.short	0x0100
        /*03f2*/ 	.byte	0x05
	.zero		1


	//   ....[48]....
        /*03f4*/ 	.word	0x000008d0
        /*03f8*/ 	.word	0x000000ff
        /*03fc*/ 	.word	0x000000c0
        /*0400*/ 	.short	0x0100
        /*0402*/ 	.byte	0x05
	.zero		1


	//   ....[49]....
        /*0404*/ 	.word	0x000008e0
        /*0408*/ 	.word	0x000000ff
        /*040c*/ 	.word	0x000002a0
        /*0410*/ 	.short	0x0100
        /*0412*/ 	.byte	0x05
	.zero		1


	//   ....[50]....
        /*0414*/ 	.word	0x000008f0
        /*0418*/ 	.word	0x000000ff
        /*041c*/ 	.word	0x000000c8
        /*0420*/ 	.short	0x0100
        /*0422*/ 	.byte	0x05
	.zero		1


	//   ....[51]....
        /*0424*/ 	.word	0x00000900
        /*0428*/ 	.word	0x000000ff
        /*042c*/ 	.word	0x000002a8
        /*0430*/ 	.short	0x0100
        /*0432*/ 	.byte	0x05
	.zero		1


	//   ....[52]....
        /*0434*/ 	.word	0x00000910
        /*0438*/ 	.word	0x000000ff
        /*043c*/ 	.word	0x000000d0
        /*0440*/ 	.short	0x0100
        /*0442*/ 	.byte	0x05
	.zero		1


	//   ....[53]....
        /*0444*/ 	.word	0x00000920
        /*0448*/ 	.word	0x000000ff
        /*044c*/ 	.word	0x000002b0
        /*0450*/ 	.short	0x0100
        /*0452*/ 	.byte	0x05
	.zero		1


	//   ....[54]....
        /*0454*/ 	.word	0x00000930
        /*0458*/ 	.word	0x000000ff
        /*045c*/ 	.word	0x000000d8
        /*0460*/ 	.short	0x0100
        /*0462*/ 	.byte	0x05
	.zero		1


	//   ....[55]....
        /*0464*/ 	.word	0x00000940
        /*0468*/ 	.word	0x000000ff
        /*046c*/ 	.word	0x000002b8
        /*0470*/ 	.short	0x0100
        /*0472*/ 	.byte	0x05
	.zero		1


	//   ....[56]....
        /*0474*/ 	.word	0x00000950
        /*0478*/ 	.word	0x000000ff
        /*047c*/ 	.word	0x000000e0
        /*0480*/ 	.short	0x0100
        /*0482*/ 	.byte	0x05
	.zero		1


	//   ....[57]....
        /*0484*/ 	.word	0x00000960
        /*0488*/ 	.word	0x000000ff
        /*048c*/ 	.word	0x000002c0
        /*0490*/ 	.short	0x0100
        /*0492*/ 	.byte	0x05
	.zero		1


	//   ....[58]....
        /*0494*/ 	.word	0x00000970
        /*0498*/ 	.word	0x000000ff
        /*049c*/ 	.word	0x000000e8
        /*04a0*/ 	.short	0x0100
        /*04a2*/ 	.byte	0x05
	.zero		1


	//   ....[59]....
        /*04a4*/ 	.word	0x00000980
        /*04a8*/ 	.word	0x000000ff
        /*04ac*/ 	.word	0x000002c8
        /*04b0*/ 	.short	0x0100
        /*04b2*/ 	.byte	0x05
	.zero		1


	//   ....[60]....
        /*04b4*/ 	.word	0x00000990
        /*04b8*/ 	.word	0x000000ff
        /*04bc*/ 	.word	0x000000f0
        /*04c0*/ 	.short	0x0100
        /*04c2*/ 	.byte	0x05
	.zero		1


	//   ....[61]....
        /*04c4*/ 	.word	0x000009a0
        /*04c8*/ 	.word	0x000000ff
        /*04cc*/ 	.word	0x000002d0
        /*04d0*/ 	.short	0x0100
        /*04d2*/ 	.byte	0x05
	.zero		1


	//   ....[62]....
        /*04d4*/ 	.word	0x000009b0
        /*04d8*/ 	.word	0x000000ff
        /*04dc*/ 	.word	0x000000f8
        /*04e0*/ 	.short	0x0100
        /*04e2*/ 	.byte	0x05
	.zero		1


	//   ....[63]....
        /*04e4*/ 	.word	0x000009c0
        /*04e8*/ 	.word	0x000000ff
        /*04ec*/ 	.word	0x000002d8
        /*04f0*/ 	.short	0x0100
        /*04f2*/ 	.byte	0x05
	.zero		1


	//   ....[64]....
        /*04f4*/ 	.word	0x000009d0
        /*04f8*/ 	.word	0x000000ff
        /*04fc*/ 	.word	0x00000100
        /*0500*/ 	.short	0x0100
        /*0502*/ 	.byte	0x05
	.zero		1


	//   ....[65]....
        /*0504*/ 	.word	0x000009e0
        /*0508*/ 	.word	0x000000ff
        /*050c*/ 	.word	0x000002e0
        /*0510*/ 	.short	0x0100
        /*0512*/ 	.byte	0x05
	.zero		1


	//   ....[66]....
        /*0514*/ 	.word	0x000009f0
        /*0518*/ 	.word	0x000000ff
        /*051c*/ 	.word	0x00000108
        /*0520*/ 	.short	0x0100
        /*0522*/ 	.byte	0x05
	.zero		1


	//   ....[67]....
        /*0524*/ 	.word	0x00000a00
        /*0528*/ 	.word	0x000000ff
        /*052c*/ 	.word	0x000002e8
        /*0530*/ 	.short	0x0100
        /*0532*/ 	.byte	0x05
	.zero		1


	//   ....[68]....
        /*0534*/ 	.word	0x00000a10
        /*0538*/ 	.word	0x000000ff
        /*053c*/ 	.word	0x00000110
        /*0540*/ 	.short	0x0100
        /*0542*/ 	.byte	0x05
	.zero		1


	//   ....[69]....
        /*0544*/ 	.word	0x00000a20
        /*0548*/ 	.word	0x000000ff
        /*054c*/ 	.word	0x000002f0
        /*0550*/ 	.short	0x0100
        /*0552*/ 	.byte	0x05
	.zero		1


	//   ....[70]....
        /*0554*/ 	.word	0x00000a30
        /*0558*/ 	.word	0x000000ff
        /*055c*/ 	.word	0x00000118
        /*0560*/ 	.short	0x0100
        /*0562*/ 	.byte	0x05
	.zero		1


	//   ....[71]....
        /*0564*/ 	.word	0x00000a40
        /*0568*/ 	.word	0x000000ff
        /*056c*/ 	.word	0x000002f8
        /*0570*/ 	.short	0x0100
        /*0572*/ 	.byte	0x05
	.zero		1


	//   ....[72]....
        /*0574*/ 	.word	0x00000a50
        /*0578*/ 	.word	0x000000ff
        /*057c*/ 	.word	0x00000120
        /*0580*/ 	.short	0x0100
        /*0582*/ 	.byte	0x05
	.zero		1


	//   ....[73]....
        /*0584*/ 	.word	0x00000a60
        /*0588*/ 	.word	0x000000ff
        /*058c*/ 	.word	0x00000300
        /*0590*/ 	.short	0x0100
        /*0592*/ 	.byte	0x05
	.zero		1


	//   ....[74]....
        /*0594*/ 	.word	0x00000a70
        /*0598*/ 	.word	0x000000ff
        /*059c*/ 	.word	0x00000128
        /*05a0*/ 	.short	0x0100
        /*05a2*/ 	.byte	0x05
	.zero		1


	//   ....[75]....
        /*05a4*/ 	.word	0x00000a80
        /*05a8*/ 	.word	0x000000ff
        /*05ac*/ 	.word	0x00000308
        /*05b0*/ 	.short	0x0100
        /*05b2*/ 	.byte	0x05
	.zero		1


	//   ....[76]....
        /*05b4*/ 	.word	0x00000a90
        /*05b8*/ 	.word	0x000000ff
        /*05bc*/ 	.word	0x00000130
        /*05c0*/ 	.short	0x0100
        /*05c2*/ 	.byte	0x05
	.zero		1


	//   ....[77]....
        /*05c4*/ 	.word	0x00000aa0
        /*05c8*/ 	.word	0x000000ff
        /*05cc*/ 	.word	0x00000310
        /*05d0*/ 	.short	0x0100
        /*05d2*/ 	.byte	0x05
	.zero		1


	//   ....[78]....
        /*05d4*/ 	.word	0x00000ab0
        /*05d8*/ 	.word	0x000000ff
        /*05dc*/ 	.word	0x00000138
        /*05e0*/ 	.short	0x0100
        /*05e2*/ 	.byte	0x05
	.zero		1


	//   ....[79]....
        /*05e4*/ 	.word	0x00000ac0
        /*05e8*/ 	.word	0x000000ff
        /*05ec*/ 	.word	0x00000318
        /*05f0*/ 	.short	0x0100
        /*05f2*/ 	.byte	0x05
	.zero		1


	//   ....[80]....
        /*05f4*/ 	.word	0x00000ad0
        /*05f8*/ 	.word	0x000000ff
        /*05fc*/ 	.word	0x00000140
        /*0600*/ 	.short	0x0100
        /*0602*/ 	.byte	0x05
	.zero		1


	//   ....[81]....
        /*0604*/ 	.word	0x00000ae0
        /*0608*/ 	.word	0x000000ff
        /*060c*/ 	.word	0x00000320
        /*0610*/ 	.short	0x0100
        /*0612*/ 	.byte	0x05
	.zero		1


	//   ....[82]....
        /*0614*/ 	.word	0x00000af0
        /*0618*/ 	.word	0x000000ff
        /*061c*/ 	.word	0x00000148
        /*0620*/ 	.short	0x0100
        /*0622*/ 	.byte	0x05
	.zero		1


	//   ....[83]....
        /*0624*/ 	.word	0x00000b00
        /*0628*/ 	.word	0x000000ff
        /*062c*/ 	.word	0x00000328
        /*0630*/ 	.short	0x0100
        /*0632*/ 	.byte	0x05
	.zero		1


	//   ....[84]....
        /*0634*/ 	.word	0x00000b10
        /*0638*/ 	.word	0x000000ff
        /*063c*/ 	.word	0x00000150
        /*0640*/ 	.short	0x0100
        /*0642*/ 	.byte	0x05
	.zero		1


	//   ....[85]....
        /*0644*/ 	.word	0x00000b20
        /*0648*/ 	.word	0x000000ff
        /*064c*/ 	.word	0x00000330
        /*0650*/ 	.short	0x0100
        /*0652*/ 	.byte	0x05
	.zero		1


	//   ....[86]....
        /*0654*/ 	.word	0x00000b30
        /*0658*/ 	.word	0x000000ff
        /*065c*/ 	.word	0x00000158
        /*0660*/ 	.short	0x0100
        /*0662*/ 	.byte	0x05
	.zero		1


	//   ....[87]....
        /*0664*/ 	.word	0x00000b40
        /*0668*/ 	.word	0x000000ff
        /*066c*/ 	.word	0x00000338
        /*0670*/ 	.short	0x0100
        /*0672*/ 	.byte	0x05
	.zero		1


	//   ....[88]....
        /*0674*/ 	.word	0x00000b50
        /*0678*/ 	.word	0x000000ff
        /*067c*/ 	.word	0x00000160
        /*0680*/ 	.short	0x0100
        /*0682*/ 	.byte	0x05
	.zero		1


	//   ....[89]....
        /*0684*/ 	.word	0x00000b60
        /*0688*/ 	.word	0x000000ff
        /*068c*/ 	.word	0x00000340
        /*0690*/ 	.short	0x0100
        /*0692*/ 	.byte	0x05
	.zero		1


	//   ....[90]....
        /*0694*/ 	.word	0x00000b70
        /*0698*/ 	.word	0x000000ff
        /*069c*/ 	.word	0x00000168
        /*06a0*/ 	.short	0x0100
        /*06a2*/ 	.byte	0x05
	.zero		1


	//   ....[91]....
        /*06a4*/ 	.word	0x00000b80
        /*06a8*/ 	.word	0x000000ff
        /*06ac*/ 	.word	0x00000348
        /*06b0*/ 	.short	0x0100
        /*06b2*/ 	.byte	0x05
	.zero		1


	//   ....[92]....
        /*06b4*/ 	.word	0x00000b90
        /*06b8*/ 	.word	0x000000ff
        /*06bc*/ 	.word	0x00000170
        /*06c0*/ 	.short	0x0100
        /*06c2*/ 	.byte	0x05
	.zero		1


	//   ....[93]....
        /*06c4*/ 	.word	0x00000ba0
        /*06c8*/ 	.word	0x000000ff
        /*06cc*/ 	.word	0x00000350
        /*06d0*/ 	.short	0x0100
        /*06d2*/ 	.byte	0x05
	.zero		1


	//   ....[94]....
        /*06d4*/ 	.word	0x00000bb0
        /*06d8*/ 	.word	0x000000ff
        /*06dc*/ 	.word	0x00000178
        /*06e0*/ 	.short	0x0100
        /*06e2*/ 	.byte	0x05
	.zero		1


	//   ....[95]....
        /*06e4*/ 	.word	0x00000bc0
        /*06e8*/ 	.word	0x000000ff
        /*06ec*/ 	.word	0x00000358
        /*06f0*/ 	.short	0x0100
        /*06f2*/ 	.byte	0x05
	.zero		1


	//   ....[96]....
        /*06f4*/ 	.word	0x00000bd0
        /*06f8*/ 	.word	0x000000ff
        /*06fc*/ 	.word	0x00000180
        /*0700*/ 	.short	0x0100
        /*0702*/ 	.byte	0x05
	.zero		1


	//   ....[97]....
        /*0704*/ 	.word	0x00000be0
        /*0708*/ 	.word	0x000000ff
        /*070c*/ 	.word	0x00000360
        /*0710*/ 	.short	0x0100
        /*0712*/ 	.byte	0x05
	.zero		1


	//   ....[98]....
        /*0714*/ 	.word	0x00000bf0
        /*0718*/ 	.word	0x000000ff
        /*071c*/ 	.word	0x00000188
        /*0720*/ 	.short	0x0100
        /*0722*/ 	.byte	0x05
	.zero		1


	//   ....[99]....
        /*0724*/ 	.word	0x00000c00
        /*0728*/ 	.word	0x000000ff
        /*072c*/ 	.word	0x00000368
        /*0730*/ 	.short	0x0100
        /*0732*/ 	.byte	0x05
	.zero		1


	//   ....[100]....
        /*0734*/ 	.word	0x00000c10
        /*0738*/ 	.word	0x000000ff
        /*073c*/ 	.word	0x00000190
        /*0740*/ 	.short	0x0100
        /*0742*/ 	.byte	0x05
	.zero		1


	//   ....[101]....
        /*0744*/ 	.word	0x00000c20
        /*0748*/ 	.word	0x000000ff
        /*074c*/ 	.word	0x00000370
        /*0750*/ 	.short	0x0100
        /*0752*/ 	.byte	0x05
	.zero		1


	//   ....[102]....
        /*0754*/ 	.word	0x00000c30
        /*0758*/ 	.word	0x000000ff
        /*075c*/ 	.word	0x00000198
        /*0760*/ 	.short	0x0100
        /*0762*/ 	.byte	0x05
	.zero		1


	//   ....[103]....
        /*0764*/ 	.word	0x00000c40
        /*0768*/ 	.word	0x000000ff
        /*076c*/ 	.word	0x00000378
        /*0770*/ 	.short	0x0100
        /*0772*/ 	.byte	0x05
	.zero		1


	//   ....[104]....
        /*0774*/ 	.word	0x00000c50
        /*0778*/ 	.word	0x000000ff
        /*077c*/ 	.word	0x000001a0
        /*0780*/ 	.short	0x0100
        /*0782*/ 	.byte	0x05
	.zero		1


	//   ....[105]....
        /*0784*/ 	.word	0x00000c60
        /*0788*/ 	.word	0x000000ff
        /*078c*/ 	.word	0x00000380
        /*0790*/ 	.short	0x0100
        /*0792*/ 	.byte	0x05
	.zero		1


	//   ....[106]....
        /*0794*/ 	.word	0x00000c70
        /*0798*/ 	.word	0x000000ff
        /*079c*/ 	.word	0x000001a8
        /*07a0*/ 	.short	0x0100
        /*07a2*/ 	.byte	0x05
	.zero		1


	//   ....[107]....
        /*07a4*/ 	.word	0x00000c80
        /*07a8*/ 	.word	0x000000ff
        /*07ac*/ 	.word	0x00000388
        /*07b0*/ 	.short	0x0100
        /*07b2*/ 	.byte	0x05
	.zero		1


	//   ....[108]....
        /*07b4*/ 	.word	0x00000c90
        /*07b8*/ 	.word	0x000000ff
        /*07bc*/ 	.word	0x000001b0
        /*07c0*/ 	.short	0x0100
        /*07c2*/ 	.byte	0x05
	.zero		1


	//   ....[109]....
        /*07c4*/ 	.word	0x00000ca0
        /*07c8*/ 	.word	0x000000ff
        /*07cc*/ 	.word	0x00000390
        /*07d0*/ 	.short	0x0100
        /*07d2*/ 	.byte	0x05
	.zero		1


	//   ....[110]....
        /*07d4*/ 	.word	0x00000cb0
        /*07d8*/ 	.word	0x000000ff
        /*07dc*/ 	.word	0x000001b8
        /*07e0*/ 	.short	0x0100
        /*07e2*/ 	.byte	0x05
	.zero		1


	//   ....[111]....
        /*07e4*/ 	.word	0x00000cc0
        /*07e8*/ 	.word	0x000000ff
        /*07ec*/ 	.word	0x00000398
        /*07f0*/ 	.short	0x0100
        /*07f2*/ 	.byte	0x05
	.zero		1


	//   ....[112]....
        /*07f4*/ 	.word	0x00000cd0
        /*07f8*/ 	.word	0x000000ff
        /*07fc*/ 	.word	0x000001c0
        /*0800*/ 	.short	0x0100
        /*0802*/ 	.byte	0x05
	.zero		1


	//   ....[113]....
        /*0804*/ 	.word	0x00000ce0
        /*0808*/ 	.word	0x000000ff
        /*080c*/ 	.word	0x000003a0
        /*0810*/ 	.short	0x0100
        /*0812*/ 	.byte	0x05
	.zero		1


	//   ....[114]....
        /*0814*/ 	.word	0x00000cf0
        /*0818*/ 	.word	0x000000ff
        /*081c*/ 	.word	0x000001c8
        /*0820*/ 	.short	0x0100
        /*0822*/ 	.byte	0x05
	.zero		1


	//   ....[115]....
        /*0824*/ 	.word	0x00000d00
        /*0828*/ 	.word	0x000000ff
        /*082c*/ 	.word	0x000003a8
        /*0830*/ 	.short	0x0100
        /*0832*/ 	.byte	0x05
	.zero		1


	//   ....[116]....
        /*0834*/ 	.word	0x00000d10
        /*0838*/ 	.word	0x000000ff
        /*083c*/ 	.word	0x000001d0
        /*0840*/ 	.short	0x0100
        /*0842*/ 	.byte	0x05
	.zero		1


	//   ....[117]....
        /*0844*/ 	.word	0x00000d20
        /*0848*/ 	.word	0x000000ff
        /*084c*/ 	.word	0x000003b0
        /*0850*/ 	.short	0x0100
        /*0852*/ 	.byte	0x05
	.zero		1


	//   ....[118]....
        /*0854*/ 	.word	0x00000d30
        /*0858*/ 	.word	0x000000ff
        /*085c*/ 	.word	0x000001d8
        /*0860*/ 	.short	0x0100
        /*0862*/ 	.byte	0x05
	.zero		1


	//   ....[119]....
        /*0864*/ 	.word	0x00000d40
        /*0868*/ 	.word	0x000000ff
        /*086c*/ 	.word	0x000003b8
        /*0870*/ 	.short	0x0100
        /*0872*/ 	.byte	0x05
	.zero		1


	//   ....[120]....
        /*0874*/ 	.word	0x00000e80
        /*0878*/ 	.word	0x000000ff
        /*087c*/ 	.word	0x000003c0
        /*0880*/ 	.short	0x0100
        /*0882*/ 	.byte	0x06
	.zero		1


	//   ....[121]....
        /*0884*/ 	.word	0x00000e90
        /*0888*/ 	.word	0x000000ff
        /*088c*/ 	.word	0x000003d0
        /*0890*/ 	.short	0x0100
        /*0892*/ 	.byte	0x06
	.zero		1


	//   ....[122]....
        /*0894*/ 	.word	0x00000ea0
        /*0898*/ 	.word	0x000000ff
        /*089c*/ 	.word	0x000003c8
        /*08a0*/ 	.short	0x0100
        /*08a2*/ 	.byte	0x06
	.zero		1


	//   ....[123]....
        /*08a4*/ 	.word	0x00000eb0
        /*08a8*/ 	.word	0x000000ff
        /*08ac*/ 	.word	0x000003d8
        /*08b0*/ 	.short	0x0100
        /*08b2*/ 	.byte	0x06
	.zero		1


	//   ....[124]....
        /*08b4*/ 	.word	0x00000fa0
        /*08b8*/ 	.word	0x000000ff
        /*08bc*/ 	.word	0x000003e0
        /*08c0*/ 	.short	0x0100
        /*08c2*/ 	.byte	0x05
	.zero		1


	//   ....[125]....
        /*08c4*/ 	.word	0x00000fb0
        /*08c8*/ 	.word	0x000000ff
        /*08cc*/ 	.word	0x000003e8
        /*08d0*/ 	.short	0x0100
        /*08d2*/ 	.byte	0x05
	.zero		1


	//   ....[126]....
        /*08d4*/ 	.word	0x000010f0
        /*08d8*/ 	.word	0x000000ff
        /*08dc*/ 	.word	0x000003f0
        /*08e0*/ 	.short	0x0100
        /*08e2*/ 	.byte	0x05
	.zero		1


	//   ....[127]....
        /*08e4*/ 	.word	0x00001100
        /*08e8*/ 	.word	0x000000ff
        /*08ec*/ 	.word	0x00000400
        /*08f0*/ 	.short	0x0100
        /*08f2*/ 	.byte	0x05
	.zero		1


	//   ....[128]....
        /*08f4*/ 	.word	0x00001110
        /*08f8*/ 	.word	0x000000ff
        /*08fc*/ 	.word	0x000003f8
        /*0900*/ 	.short	0x0100
        /*0902*/ 	.byte	0x05
	.zero		1


	//   ....[129]....
        /*0904*/ 	.word	0x00001120
        /*0908*/ 	.word	0x000000ff
        /*090c*/ 	.word	0x00000408
        /*0910*/ 	.short	0x0100
        /*0912*/ 	.byte	0x05
	.zero		1


	//   ....[130]....
        /*0914*/ 	.word	0x00001250
        /*0918*/ 	.word	0x000000ff
        /*091c*/ 	.word	0x00000410
        /*0920*/ 	.short	0x0100
        /*0922*/ 	.byte	0x06
	.zero		1


	//   ....[131]....
        /*0924*/ 	.word	0x00001260
        /*0928*/ 	.word	0x000000ff
        /*092c*/ 	.word	0x00000430
        /*0930*/ 	.short	0x0100
        /*0932*/ 	.byte	0x06
	.zero		1


	//   ....[132]....
        /*0934*/ 	.word	0x00001270
        /*0938*/ 	.word	0x000000ff
        /*093c*/ 	.word	0x00000418
        /*0940*/ 	.short	0x0100
        /*0942*/ 	.byte	0x06
	.zero		1


	//   ....[133]....
        /*0944*/ 	.word	0x00001280
        /*0948*/ 	.word	0x000000ff
        /*094c*/ 	.word	0x00000438
        /*0950*/ 	.short	0x0100
        /*0952*/ 	.byte	0x06
	.zero		1


	//   ....[134]....
        /*0954*/ 	.word	0x00001290
        /*0958*/ 	.word	0x000000ff
        /*095c*/ 	.word	0x00000420
        /*0960*/ 	.short	0x0100
        /*0962*/ 	.byte	0x06
	.zero		1


	//   ....[135]....
        /*0964*/ 	.word	0x000012a0
        /*0968*/ 	.word	0x000000ff
        /*096c*/ 	.word	0x00000440
        /*0970*/ 	.short	0x0100
        /*0972*/ 	.byte	0x06
	.zero		1


	//   ....[136]....
        /*0974*/ 	.word	0x000012b0
        /*0978*/ 	.word	0x000000ff
        /*097c*/ 	.word	0x00000428
        /*0980*/ 	.short	0x0100
        /*0982*/ 	.byte	0x06
	.zero		1


	//   ....[137]....
        /*0984*/ 	.word	0x000012c0
        /*0988*/ 	.word	0x000000ff
        /*098c*/ 	.word	0x00000448
        /*0990*/ 	.short	0x0100
        /*0992*/ 	.byte	0x06
	.zero		1


	//   ....[138]....
        /*0994*/ 	.word	0x000013b0
        /*0998*/ 	.word	0x000000ff
        /*099c*/ 	.word	0x00000450
        /*09a0*/ 	.short	0x0100
        /*09a2*/ 	.byte	0x05
	.zero		1


	//   ....[139]....
        /*09a4*/ 	.word	0x000013c0
        /*09a8*/ 	.word	0x000000ff
        /*09ac*/ 	.word	0x00000460
        /*09b0*/ 	.short	0x0100
        /*09b2*/ 	.byte	0x05
	.zero		1


	//   ....[140]....
        /*09b4*/ 	.word	0x000013d0
        /*09b8*/ 	.word	0x000000ff
        /*09bc*/ 	.word	0x00000458
        /*09c0*/ 	.short	0x0100
        /*09c2*/ 	.byte	0x05
	.zero		1


	//   ....[141]....
        /*09c4*/ 	.word	0x000013e0
        /*09c8*/ 	.word	0x000000ff
        /*09cc*/ 	.word	0x00000468
        /*09d0*/ 	.short	0x0100
        /*09d2*/ 	.byte	0x05
	.zero		1


	//   ....[142]....
        /*09d4*/ 	.word	0x00001cb0
        /*09d8*/ 	.word	0x00000002
        /*09dc*/ 	.word	0x00000460
        /*09e0*/ 	.short	0x010a
        /*09e2*/ 	.byte	0xff
	.zero		1


	//   ....[143]....
        /*09e4*/ 	.word	0x00001ce0
        /*09e8*/ 	.word	0x00000002
        /*09ec*/ 	.word	0x00000450
        /*09f0*/ 	.short	0x0101
        /*09f2*/ 	.byte	0xff
	.zero		1


	//   ....[144]....
        /*09f4*/ 	.word	0x00001db0
        /*09f8*/ 	.word	0x000000ff
        /*09fc*/ 	.word	0x000001e0
        /*0a00*/ 	.short	0x010a
        /*0a02*/ 	.byte	0x05
	.zero		1


	//   ....[145]....
        /*0a04*/ 	.word	0x00001e50
        /*0a08*/ 	.word	0x000000ff
        /*0a0c*/ 	.word	0x000001e0
        /*0a10*/ 	.short	0x010a
        /*0a12*/ 	.byte	0x21
	.zero		1


	//   ....[146]....
        /*0a14*/ 	.word	0x00001fa0
        /*0a18*/ 	.word	0x000000ff
        /*0a1c*/ 	.word	0x000001e0
        /*0a20*/ 	.short	0x010a
        /*0a22*/ 	.byte	0x08
	.zero		1


	//   ....[147]....
        /*0a24*/ 	.word	0x000020b0
        /*0a28*/ 	.word	0x000000ff
        /*0a2c*/ 	.word	0x000003e8
        /*0a30*/ 	.short	0x0101
        /*0a32*/ 	.byte	0x04
	.zero		1


	//   ....[148]....
        /*0a34*/ 	.word	0x000020d0
        /*0a38*/ 	.word	0x000000ff
        /*0a3c*/ 	.word	0x000001e0
        /*0a40*/ 	.short	0x010a
        /*0a42*/ 	.byte	0x05
	.zero		1


	//   ....[149]....
        /*0a44*/ 	.word	0x00002150
        /*0a48*/ 	.word	0x000000ff
        /*0a4c*/ 	.word	0x000001e0
        /*0a50*/ 	.short	0x010a
        /*0a52*/ 	.byte	0x11
	.zero		1


	//   ....[150]....
        /*0a54*/ 	.word	0x000022a0
        /*0a58*/ 	.word	0x000000ff
        /*0a5c*/ 	.word	0x000001e0
        /*0a60*/ 	.short	0x010a
        /*0a62*/ 	.byte	0x08
	.zero		1


	//   ....[151]....
        /*0a64*/ 	.word	0x000023e0
        /*0a68*/ 	.word	0x00000002
        /*0a6c*/ 	.word	0x000003f0
        /*0a70*/ 	.short	0x010a
        /*0a72*/ 	.byte	0xff
	.zero		1


	//   ....[152]....
        /*0a74*/ 	.word	0x000024a0
        /*0a78*/ 	.word	0x00000002
        /*0a7c*/ 	.word	0x00000000
        /*0a80*/ 	.short	0x0101
        /*0a82*/ 	.byte	0xff
	.zero		1


	//   ....[153]....
        /*0a84*/ 	.word	0x00002a00
        /*0a88*/ 	.word	0x000000ff
        /*0a8c*/ 	.word	0x00000000
        /*0a90*/ 	.short	0x010a
        /*0a92*/ 	.byte	0x05
	.zero		1


	//   ....[154]....
        /*0a94*/ 	.word	0x00002a90
        /*0a98*/ 	.word	0x000000ff
        /*0a9c*/ 	.word	0x00000000
        /*0aa0*/ 	.short	0x010a
        /*0aa2*/ 	.byte	0x05
	.zero		1


	//   ....[155]....
        /*0aa4*/ 	.word	0x00002b20
        /*0aa8*/ 	.word	0x000000ff
        /*0aac*/ 	.word	0x00000000
        /*0ab0*/ 	.short	0x010a
        /*0ab2*/ 	.byte	0x05
	.zero		1


	//   ....[156]....
        /*0ab4*/ 	.word	0x00002bb0
        /*0ab8*/ 	.word	0x000000ff
        /*0abc*/ 	.word	0x00000000
        /*0ac0*/ 	.short	0x010a
        /*0ac2*/ 	.byte	0x05
	.zero		1


	//   ....[157]....
        /*0ac4*/ 	.word	0x00002c40
        /*0ac8*/ 	.word	0x000000ff
        /*0acc*/ 	.word	0x00000000
        /*0ad0*/ 	.short	0x010a
        /*0ad2*/ 	.byte	0x05
	.zero		1


	//   ....[158]....
        /*0ad4*/ 	.word	0x00002cd0
        /*0ad8*/ 	.word	0x000000ff
        /*0adc*/ 	.word	0x00000000
        /*0ae0*/ 	.short	0x010a
        /*0ae2*/ 	.byte	0x05
	.zero		1


	//   ....[159]....
        /*0ae4*/ 	.word	0x00002d60
        /*0ae8*/ 	.word	0x000000ff
        /*0aec*/ 	.word	0x00000000
        /*0af0*/ 	.short	0x010a
        /*0af2*/ 	.byte	0x05
	.zero		1


	//   ....[160]....
        /*0af4*/ 	.word	0x00002df0
        /*0af8*/ 	.word	0x000000ff
        /*0afc*/ 	.word	0x00000000
        /*0b00*/ 	.short	0x010a
        /*0b02*/ 	.byte	0x05
	.zero		1


	//   ....[161]....
        /*0b04*/ 	.word	0x00002e80
        /*0b08*/ 	.word	0x000000ff
        /*0b0c*/ 	.word	0x00000000
        /*0b10*/ 	.short	0x010a
        /*0b12*/ 	.byte	0x05
	.zero		1


	//   ....[162]....
        /*0b14*/ 	.word	0x00002f10
        /*0b18*/ 	.word	0x000000ff
        /*0b1c*/ 	.word	0x00000000
        /*0b20*/ 	.short	0x010a
        /*0b22*/ 	.byte	0x05
	.zero		1


	//   ....[163]....
        /*0b24*/ 	.word	0x00002fa0
        /*0b28*/ 	.word	0x000000ff
        /*0b2c*/ 	.word	0x00000000
        /*0b30*/ 	.short	0x010a
        /*0b32*/ 	.byte	0x05
	.zero		1


	//   ....[164]....
        /*0b34*/ 	.word	0x00003030
        /*0b38*/ 	.word	0x000000ff
        /*0b3c*/ 	.word	0x00000000
        /*0b40*/ 	.short	0x010a
        /*0b42*/ 	.byte	0x05
	.zero		1


	//   ....[165]....
        /*0b44*/ 	.word	0x000030c0
        /*0b48*/ 	.word	0x000000ff
        /*0b4c*/ 	.word	0x00000000
        /*0b50*/ 	.short	0x010a
        /*0b52*/ 	.byte	0x05
	.zero		1


	//   ....[166]....
        /*0b54*/ 	.word	0x00003150
        /*0b58*/ 	.word	0x000000ff
        /*0b5c*/ 	.word	0x00000000
        /*0b60*/ 	.short	0x010a
        /*0b62*/ 	.byte	0x05
	.zero		1


	//   ....[167]....
        /*0b64*/ 	.word	0x000031e0
        /*0b68*/ 	.word	0x000000ff
        /*0b6c*/ 	.word	0x00000000
        /*0b70*/ 	.short	0x010a
        /*0b72*/ 	.byte	0x05
	.zero		1


	//   ....[168]....
        /*0b74*/ 	.word	0x00003270
        /*0b78*/ 	.word	0x000000ff
        /*0b7c*/ 	.word	0x00000000
        /*0b80*/ 	.short	0x010a
        /*0b82*/ 	.byte	0x05
	.zero		1


	//   ....[169]....
        /*0b84*/ 	.word	0x00003300
        /*0b88*/ 	.word	0x000000ff
        /*0b8c*/ 	.word	0x00000000
        /*0b90*/ 	.short	0x010a
        /*0b92*/ 	.byte	0x05
	.zero		1


	//   ....[170]....
        /*0b94*/ 	.word	0x00003390
        /*0b98*/ 	.word	0x000000ff
        /*0b9c*/ 	.word	0x00000000
        /*0ba0*/ 	.short	0x010a
        /*0ba2*/ 	.byte	0x05
	.zero		1


	//   ....[171]....
        /*0ba4*/ 	.word	0x00003420
        /*0ba8*/ 	.word	0x000000ff
        /*0bac*/ 	.word	0x00000000
        /*0bb0*/ 	.short	0x010a
        /*0bb2*/ 	.byte	0x05
	.zero		1


	//   ....[172]....
        /*0bb4*/ 	.word	0x000034b0
        /*0bb8*/ 	.word	0x000000ff
        /*0bbc*/ 	.word	0x00000000
        /*0bc0*/ 	.short	0x010a
        /*0bc2*/ 	.byte	0x05
	.zero		1


	//   ....[173]....
        /*0bc4*/ 	.word	0x00003540
        /*0bc8*/ 	.word	0x000000ff
        /*0bcc*/ 	.word	0x00000000
        /*0bd0*/ 	.short	0x010a
        /*0bd2*/ 	.byte	0x05
	.zero		1


	//   ....[174]....
        /*0bd4*/ 	.word	0x000035d0
        /*0bd8*/ 	.word	0x000000ff
        /*0bdc*/ 	.word	0x00000000
        /*0be0*/ 	.short	0x010a
        /*0be2*/ 	.byte	0x05
	.zero		1


	//   ....[175]....
        /*0be4*/ 	.word	0x00003660
        /*0be8*/ 	.word	0x000000ff
        /*0bec*/ 	.word	0x00000000
        /*0bf0*/ 	.short	0x010a
        /*0bf2*/ 	.byte	0x05
	.zero		1


	//   ....[176]....
        /*0bf4*/ 	.word	0x000036f0
        /*0bf8*/ 	.word	0x000000ff
        /*0bfc*/ 	.word	0x00000000
        /*0c00*/ 	.short	0x010a
        /*0c02*/ 	.byte	0x05
	.zero		1


	//   ....[177]....
        /*0c04*/ 	.word	0x00003780
        /*0c08*/ 	.word	0x000000ff
        /*0c0c*/ 	.word	0x00000000
        /*0c10*/ 	.short	0x010a
        /*0c12*/ 	.byte	0x05
	.zero		1


	//   ....[178]....
        /*0c14*/ 	.word	0x00003810
        /*0c18*/ 	.word	0x000000ff
        /*0c1c*/ 	.word	0x00000000
        /*0c20*/ 	.short	0x010a
        /*0c22*/ 	.byte	0x05
	.zero		1


	//   ....[179]....
        /*0c24*/ 	.word	0x000038a0
        /*0c28*/ 	.word	0x000000ff
        /*0c2c*/ 	.word	0x00000000
        /*0c30*/ 	.short	0x010a
        /*0c32*/ 	.byte	0x05
	.zero		1


	//   ....[180]....
        /*0c34*/ 	.word	0x00003930
        /*0c38*/ 	.word	0x000000ff
        /*0c3c*/ 	.word	0x00000000
        /*0c40*/ 	.short	0x010a
        /*0c42*/ 	.byte	0x05
	.zero		1


	//   ....[181]....
        /*0c44*/ 	.word	0x000039c0
        /*0c48*/ 	.word	0x000000ff
        /*0c4c*/ 	.word	0x00000000
        /*0c50*/ 	.short	0x010a
        /*0c52*/ 	.byte	0x05
	.zero		1


	//   ....[182]....
        /*0c54*/ 	.word	0x00003a50
        /*0c58*/ 	.word	0x000000ff
        /*0c5c*/ 	.word	0x00000000
        /*0c60*/ 	.short	0x010a
        /*0c62*/ 	.byte	0x05
	.zero		1


	//   ....[183]....
        /*0c64*/ 	.word	0x00003ae0
        /*0c68*/ 	.word	0x000000ff
        /*0c6c*/ 	.word	0x00000000
        /*0c70*/ 	.short	0x010a
        /*0c72*/ 	.byte	0x05
	.zero		1


	//   ....[184]....
        /*0c74*/ 	.word	0x00003b70
        /*0c78*/ 	.word	0x000000ff
        /*0c7c*/ 	.word	0x00000000
        /*0c80*/ 	.short	0x010a
        /*0c82*/ 	.byte	0x05
	.zero		1


	//   ....[185]....
        /*0c84*/ 	.word	0x00003c00
        /*0c88*/ 	.word	0x000000ff
        /*0c8c*/ 	.word	0x00000000
        /*0c90*/ 	.short	0x010a
        /*0c92*/ 	.byte	0x05
	.zero		1


	//   ....[186]....
        /*0c94*/ 	.word	0x00003c90
        /*0c98*/ 	.word	0x000000ff
        /*0c9c*/ 	.word	0x00000000
        /*0ca0*/ 	.short	0x010a
        /*0ca2*/ 	.byte	0x05
	.zero		1


	//   ....[187]....
        /*0ca4*/ 	.word	0x00003d20
        /*0ca8*/ 	.word	0x000000ff
        /*0cac*/ 	.word	0x00000000
        /*0cb0*/ 	.short	0x010a
        /*0cb2*/ 	.byte	0x05
	.zero		1


	//   ....[188]....
        /*0cb4*/ 	.word	0x00003db0
        /*0cb8*/ 	.word	0x000000ff
        /*0cbc*/ 	.word	0x00000000
        /*0cc0*/ 	.short	0x010a
        /*0cc2*/ 	.byte	0x05
	.zero		1


	//   ....[189]....
        /*0cc4*/ 	.word	0x00003e40
        /*0cc8*/ 	.word	0x000000ff
        /*0ccc*/ 	.word	0x00000000
        /*0cd0*/ 	.short	0x010a
        /*0cd2*/ 	.byte	0x05
	.zero		1


	//   ....[190]....
        /*0cd4*/ 	.word	0x00003ed0
        /*0cd8*/ 	.word	0x000000ff
        /*0cdc*/ 	.word	0x00000000
        /*0ce0*/ 	.short	0x010a
        /*0ce2*/ 	.byte	0x05
	.zero		1


	//   ....[191]....
        /*0ce4*/ 	.word	0x00003f60
        /*0ce8*/ 	.word	0x000000ff
        /*0cec*/ 	.word	0x00000000
        /*0cf0*/ 	.short	0x010a
        /*0cf2*/ 	.byte	0x05
	.zero		1


	//   ....[192]....
        /*0cf4*/ 	.word	0x00003ff0
        /*0cf8*/ 	.word	0x000000ff
        /*0cfc*/ 	.word	0x00000000
        /*0d00*/ 	.short	0x010a
        /*0d02*/ 	.byte	0x05
	.zero		1


	//   ....[193]....
        /*0d04*/ 	.word	0x00004080
        /*0d08*/ 	.word	0x000000ff
        /*0d0c*/ 	.word	0x00000000
        /*0d10*/ 	.short	0x010a
        /*0d12*/ 	.byte	0x05
	.zero		1


	//   ....[194]....
        /*0d14*/ 	.word	0x00004110
        /*0d18*/ 	.word	0x000000ff
        /*0d1c*/ 	.word	0x00000000
        /*0d20*/ 	.short	0x010a
        /*0d22*/ 	.byte	0x05
	.zero		1


	//   ....[195]....
        /*0d24*/ 	.word	0x000041a0
        /*0d28*/ 	.word	0x000000ff
        /*0d2c*/ 	.word	0x00000000
        /*0d30*/ 	.short	0x010a
        /*0d32*/ 	.byte	0x05
	.zero		1


	//   ....[196]....
        /*0d34*/ 	.word	0x00004230
        /*0d38*/ 	.word	0x000000ff
        /*0d3c*/ 	.word	0x00000000
        /*0d40*/ 	.short	0x010a
        /*0d42*/ 	.byte	0x05
	.zero		1


	//   ....[197]....
        /*0d44*/ 	.word	0x000042c0
        /*0d48*/ 	.word	0x000000ff
        /*0d4c*/ 	.word	0x00000000
        /*0d50*/ 	.short	0x010a
        /*0d52*/ 	.byte	0x05
	.zero		1


	//   ....[198]....
        /*0d54*/ 	.word	0x00004350
        /*0d58*/ 	.word	0x000000ff
        /*0d5c*/ 	.word	0x00000000
        /*0d60*/ 	.short	0x010a
        /*0d62*/ 	.byte	0x05
	.zero		1


	//   ....[199]....
        /*0d64*/ 	.word	0x000043e0
        /*0d68*/ 	.word	0x000000ff
        /*0d6c*/ 	.word	0x00000000
        /*0d70*/ 	.short	0x010a
        /*0d72*/ 	.byte	0x05
	.zero		1


	//   ....[200]....
        /*0d74*/ 	.word	0x00004470
        /*0d78*/ 	.word	0x000000ff
        /*0d7c*/ 	.word	0x00000000
        /*0d80*/ 	.short	0x010a
        /*0d82*/ 	.byte	0x05
	.zero		1


	//   ....[201]....
        /*0d84*/ 	.word	0x00004500
        /*0d88*/ 	.word	0x000000ff
        /*0d8c*/ 	.word	0x00000000
        /*0d90*/ 	.short	0x010a
        /*0d92*/ 	.byte	0x05
	.zero		1


	//   ....[202]....
        /*0d94*/ 	.word	0x00004590
        /*0d98*/ 	.word	0x000000ff
        /*0d9c*/ 	.word	0x00000000
        /*0da0*/ 	.short	0x010a
        /*0da2*/ 	.byte	0x05
	.zero		1


	//   ....[203]....
        /*0da4*/ 	.word	0x00004620
        /*0da8*/ 	.word	0x000000ff
        /*0dac*/ 	.word	0x00000000
        /*0db0*/ 	.short	0x010a
        /*0db2*/ 	.byte	0x05
	.zero		1


	//   ....[204]....
        /*0db4*/ 	.word	0x000046b0
        /*0db8*/ 	.word	0x000000ff
        /*0dbc*/ 	.word	0x00000000
        /*0dc0*/ 	.short	0x010a
        /*0dc2*/ 	.byte	0x05
	.zero		1


	//   ....[205]....
        /*0dc4*/ 	.word	0x00004740
        /*0dc8*/ 	.word	0x000000ff
        /*0dcc*/ 	.word	0x00000000
        /*0dd0*/ 	.short	0x010a
        /*0dd2*/ 	.byte	0x05
	.zero		1


	//   ....[206]....
        /*0dd4*/ 	.word	0x000047d0
        /*0dd8*/ 	.word	0x000000ff
        /*0ddc*/ 	.word	0x00000000
        /*0de0*/ 	.short	0x010a
        /*0de2*/ 	.byte	0x05
	.zero		1


	//   ....[207]....
        /*0de4*/ 	.word	0x00004860
        /*0de8*/ 	.word	0x000000ff
        /*0dec*/ 	.word	0x00000000
        /*0df0*/ 	.short	0x010a
        /*0df2*/ 	.byte	0x05
	.zero		1


	//   ....[208]....
        /*0df4*/ 	.word	0x000048f0
        /*0df8*/ 	.word	0x000000ff
        /*0dfc*/ 	.word	0x00000000
        /*0e00*/ 	.short	0x010a
        /*0e02*/ 	.byte	0x05
	.zero		1


	//   ....[209]....
        /*0e04*/ 	.word	0x00004980
        /*0e08*/ 	.word	0x000000ff
        /*0e0c*/ 	.word	0x00000000
        /*0e10*/ 	.short	0x010a
        /*0e12*/ 	.byte	0x05
	.zero		1


	//   ....[210]....
        /*0e14*/ 	.word	0x00004a10
        /*0e18*/ 	.word	0x000000ff
        /*0e1c*/ 	.word	0x00000000
        /*0e20*/ 	.short	0x010a
        /*0e22*/ 	.byte	0x05
	.zero		1


	//   ....[211]....
        /*0e24*/ 	.word	0x00004aa0
        /*0e28*/ 	.word	0x000000ff
        /*0e2c*/ 	.word	0x00000000
        /*0e30*/ 	.short	0x010a
        /*0e32*/ 	.byte	0x05
	.zero		1


	//   ....[212]....
        /*0e34*/ 	.word	0x00004b40
        /*0e38*/ 	.word	0x00000000
        /*0e3c*/ 	.word	0x00000000
        /*0e40*/ 	.short	0x010a
        /*0e42*/ 	.byte	0xff
	.zero		1


	//   ....[213]....
        /*0e44*/ 	.word	0x00004c60
        /*0e48*/ 	.word	0x00000000
        /*0e4c*/ 	.word	0x00000450
        /*0e50*/ 	.short	0x010a
        /*0e52*/ 	.byte	0xff
	.zero		1


	//   ....[214]....
        /*0e54*/ 	.word	0x00004cd0
        /*0e58*/ 	.word	0x00000000
        /*0e5c*/ 	.word	0x00000000
        /*0e60*/ 	.short	0x0101
        /*0e62*/ 	.byte	0xff
	.zero		1


	//   ....[215]....
        /*0e64*/ 	.word	0x00004cf0
        /*0e68*/ 	.word	0x000000ff
        /*0e6c*/ 	.word	0x00000400
        /*0e70*/ 	.short	0x010a
        /*0e72*/ 	.byte	0x05
	.zero		1


	//   ....[216]....
        /*0e74*/ 	.word	0x00004e10
        /*0e78*/ 	.word	0x00000000
        /*0e7c*/ 	.word	0x000003f0
        /*0e80*/ 	.short	0x010a
        /*0e82*/ 	.byte	0xff
	.zero		1


	//   ....[217]....
        /*0e84*/ 	.word	0x00004f10
        /*0e88*/ 	.word	0x00000000
        /*0e8c*/ 	.word	0x00000000
        /*0e90*/ 	.short	0x0101
        /*0e92*/ 	.byte	0xff
	.zero		1


	//   ....[218]....
        /*0e94*/ 	.word	0x00004fa0
        /*0e98*/ 	.word	0x000000ff
        /*0e9c*/ 	.word	0x00000400
        /*0ea0*/ 	.short	0x0106
        /*0ea2*/ 	.byte	0x05
	.zero		1


	//   ....[219]....
        /*0ea4*/ 	.word	0x00004fc0
        /*0ea8*/ 	.word	0x000000ff
        /*0eac*/ 	.word	0x00000400
        /*0eb0*/ 	.short	0x010a
        /*0eb2*/ 	.byte	0x05
	.zero		1


	//   ....[220]....
        /*0eb4*/ 	.word	0x00005050
        /*0eb8*/ 	.word	0x000000ff
        /*0ebc*/ 	.word	0x00000400
        /*0ec0*/ 	.short	0x0106
        /*0ec2*/ 	.byte	0x04
	.zero		1


	//   ....[221]....
        /*0ec4*/ 	.word	0x00005090
        /*0ec8*/ 	.word	0x00000000
        /*0ecc*/ 	.word	0x00000400
        /*0ed0*/ 	.short	0x010a
        /*0ed2*/ 	.byte	0xff
	.zero		1


	//   ....[222]....
        /*0ed4*/ 	.word	0x00005570
        /*0ed8*/ 	.word	0x00000000
        /*0edc*/ 	.word	0x000003f0
        /*0ee0*/ 	.short	0x010a
        /*0ee2*/ 	.byte	0xff
	.zero		1


	//   ....[223]....
        /*0ee4*/ 	.word	0x00005670
        /*0ee8*/ 	.word	0x00000003
        /*0eec*/ 	.word	0x00000000
        /*0ef0*/ 	.short	0x0101
        /*0ef2*/ 	.byte	0xff
	.zero		1


	//   ....[224]....
        /*0ef4*/ 	.word	0x00005680
        /*0ef8*/ 	.word	0x000000ff
        /*0efc*/ 	.word	0x00000000
        /*0f00*/ 	.short	0x010a
        /*0f02*/ 	.byte	0x05
	.zero		1


	//   ....[225]....
        /*0f04*/ 	.word	0x000056a0
        /*0f08*/ 	.word	0x000000ff
        /*0f0c*/ 	.word	0x00000430
        /*0f10*/ 	.short	0x010a
        /*0f12*/ 	.byte	0x0e
	.zero		1


	//   ....[226]....
        /*0f14*/ 	.word	0x000057d0
        /*0f18*/ 	.word	0x000000ff
        /*0f1c*/ 	.word	0x00000000
        /*0f20*/ 	.short	0x010a
        /*0f22*/ 	.byte	0x07
	.zero		1


	//   ....[227]....
        /*0f24*/ 	.word	0x000058e0
        /*0f28*/ 	.word	0x000000ff
        /*0f2c*/ 	.word	0x00000000
        /*0f30*/ 	.short	0x010a
        /*0f32*/ 	.byte	0x13
	.zero		1


	//   ....[228]....
        /*0f34*/ 	.word	0x00005ab0
        /*0f38*/ 	.word	0x000000ff
        /*0f3c*/ 	.word	0x00000000
        /*0f40*/ 	.short	0x010a
        /*0f42*/ 	.byte	0x05
	.zero		1


	//   ....[229]....
        /*0f44*/ 	.word	0x00005b40
        /*0f48*/ 	.word	0x000000ff
        /*0f4c*/ 	.word	0x00000000
        /*0f50*/ 	.short	0x010a
        /*0f52*/ 	.byte	0x05
	.zero		1


	//   ....[230]....
        /*0f54*/ 	.word	0x00005bd0
        /*0f58*/ 	.word	0x000000ff
        /*0f5c*/ 	.word	0x00000000
        /*0f60*/ 	.short	0x010a
        /*0f62*/ 	.byte	0x05
	.zero		1


	//   ....[231]....
        /*0f64*/ 	.word	0x00005c60
        /*0f68*/ 	.word	0x000000ff
        /*0f6c*/ 	.word	0x00000000
        /*0f70*/ 	.short	0x010a
        /*0f72*/ 	.byte	0x06
	.zero		1


	//   ....[232]....
        /*0f74*/ 	.word	0x000060a0
        /*0f78*/ 	.word	0x00000000
        /*0f7c*/ 	.word	0x000003f0
        /*0f80*/ 	.short	0x010a
        /*0f82*/ 	.byte	0xff
	.zero		1


	//   ....[233]....
        /*0f84*/ 	.word	0x00006180
        /*0f88*/ 	.word	0x00000000
        /*0f8c*/ 	.word	0x00000000
        /*0f90*/ 	.short	0x0101
        /*0f92*/ 	.byte	0xff
	.zero		1


	//   ....[234]....
        /*0f94*/ 	.word	0x000064a0
        /*0f98*/ 	.word	0x000000ff
        /*0f9c*/ 	.word	0x000003e8
        /*0fa0*/ 	.short	0x010a
        /*0fa2*/ 	.byte	0x04
	.zero		1


	//   ....[235]....
        /*0fa4*/ 	.word	0x00006680
        /*0fa8*/ 	.word	0x000000ff
        /*0fac*/ 	.word	0x000003d0
        /*0fb0*/ 	.short	0x010a
        /*0fb2*/ 	.byte	0x0d
	.zero		1


	//   ....[236]....
        /*0fb4*/ 	.word	0x00006a10
        /*0fb8*/ 	.word	0x000000ff
        /*0fbc*/ 	.word	0x000003c0
        /*0fc0*/ 	.short	0x010b
        /*0fc2*/ 	.byte	0x0d
	.zero		1


	//   ....[237]....
        /*0fc4*/ 	.word	0x00006a60
        /*0fc8*/ 	.word	0x000000ff
        /*0fcc*/ 	.word	0x00000000
        /*0fd0*/ 	.short	0x0101
        /*0fd2*/ 	.byte	0x15
	.zero		1


	//   ....[238]....
        /*0fd4*/ 	.word	0x00006b10
        /*0fd8*/ 	.word	0x000000ff
        /*0fdc*/ 	.word	0x00000000
        /*0fe0*/ 	.short	0x010a
        /*0fe2*/ 	.byte	0x04
	.zero		1


	//   ....[239]....
        /*0fe4*/ 	.word	0x00006bb0
        /*0fe8*/ 	.word	0x00000000
        /*0fec*/ 	.word	0x00000000
        /*0ff0*/ 	.short	0x010a
        /*0ff2*/ 	.byte	0xff
	.zero		1


	//   ....[240]....
        /*0ff4*/ 	.word	0x00006ef0
        /*0ff8*/ 	.word	0x00000000
        /*0ffc*/ 	.word	0x000003f0
        /*1000*/ 	.short	0x010a
        /*1002*/ 	.byte	0xff
	.zero		1


	//   ....[241]....
        /*1004*/ 	.word	0x00007000
        /*1008*/ 	.word	0x00000000
        /*100c*/ 	.word	0x00000000
        /*1010*/ 	.short	0x0101
        /*1012*/ 	.byte	0xff
	.zero		1


	//   ....[242]....
        /*1014*/ 	.word	0x00007940
        /*1018*/ 	.word	0x00000000
        /*101c*/ 	.word	0x000003c0
        /*1020*/ 	.short	0x010a
        /*1022*/ 	.byte	0xff
	.zero		1


	//   ....[243]....
        /*1024*/ 	.word	0x00007960
        /*1028*/ 	.word	0x00000011
        /*102c*/ 	.word	0x00000410
        /*1030*/ 	.short	0x010a
        /*1032*/ 	.byte	0xff
	.zero		1


	//   ....[244]....
        /*1034*/ 	.word	0x00007a70
        /*1038*/ 	.word	0x00000000
        /*103c*/ 	.word	0x000003c0
        /*1040*/ 	.short	0x010a
        /*1042*/ 	.byte	0xff
	.zero		1


	//   ....[245]....
        /*1044*/ 	.word	0x00007c10
        /*1048*/ 	.word	0x00000011
        /*104c*/ 	.word	0x00000410
        /*1050*/ 	.short	0x010a
        /*1052*/ 	.byte	0xff
	.zero		1


	//   ....[246]....
        /*1054*/ 	.word	0x000085a0
        /*1058*/ 	.word	0x000000ff
        /*105c*/ 	.word	0x00000000
        /*1060*/ 	.short	0x0101
        /*1062*/ 	.byte	0x05
	.zero		1


	//   ....[247]....
        /*1064*/ 	.word	0x00008950
        /*1068*/ 	.word	0x00000000
        /*106c*/ 	.word	0x00000000
        /*1070*/ 	.short	0x0101
        /*1072*/ 	.byte	0xff
	.zero		1


	//   ....[248]....
        /*1074*/ 	.word	0x00008bf0
        /*1078*/ 	.word	0x00000002
        /*107c*/ 	.word	0x00000460
        /*1080*/ 	.short	0x010a
        /*1082*/ 	.byte	0xff
	.zero		1


	//   ....[249]....
        /*1084*/ 	.word	0x00008c50
        /*1088*/ 	.word	0x00000002
        /*108c*/ 	.word	0x000001e0
        /*1090*/ 	.short	0x010a
        /*1092*/ 	.byte	0xff
	.zero		1


	//   ....[250]....
        /*1094*/ 	.word	0x00008cb0
        /*1098*/ 	.word	0x00000002
        /*109c*/ 	.word	0x000001e0
        /*10a0*/ 	.short	0x010a
        /*10a2*/ 	.byte	0xff
	.zero		1


	//   ....[251]....
        /*10a4*/ 	.word	0x00008d00
        /*10a8*/ 	.word	0x00000002
        /*10ac*/ 	.word	0x000003f0
        /*10b0*/ 	.short	0x010a
        /*10b2*/ 	.byte	0xff
	.zero		1


	//   ....[252]....
        /*10b4*/ 	.word	0x00008d60
        /*10b8*/ 	.word	0x00000000
        /*10bc*/ 	.word	0x00000000
        /*10c0*/ 	.short	0x010a
        /*10c2*/ 	.byte	0xff
	.zero		1


	//   ....[253]....
        /*10c4*/ 	.word	0x00008dc0
        /*10c8*/ 	.word	0x00000000
        /*10cc*/ 	.word	0x00000000
        /*10d0*/ 	.short	0x010a
        /*10d2*/ 	.byte	0xff
	.zero		1


	//   ....[254]....
        /*10d4*/ 	.word	0x00008e20
        /*10d8*/ 	.word	0x00000000
        /*10dc*/ 	.word	0x00000000
        /*10e0*/ 	.short	0x010a
        /*10e2*/ 	.byte	0xff
	.zero		1


	//   ....[255]....
        /*10e4*/ 	.word	0x00008e80
        /*10e8*/ 	.word	0x00000000
        /*10ec*/ 	.word	0x00000000
        /*10f0*/ 	.short	0x010a
        /*10f2*/ 	.byte	0xff
	.zero		1


	//   ....[0]....
        /*10f4*/ 	.word	0x00008ee0
        /*10f8*/ 	.word	0x00000000
        /*10fc*/ 	.word	0x00000000
        /*1100*/ 	.short	0x010a
        /*1102*/ 	.byte	0xff
	.zero		1


	//   ....[1]....
        /*1104*/ 	.word	0x00008f40
        /*1108*/ 	.word	0x00000000
        /*110c*/ 	.word	0x00000000
        /*1110*/ 	.short	0x010a
        /*1112*/ 	.byte	0xff
	.zero		1


	//   ....[2]....
        /*1114*/ 	.word	0x00008fa0
        /*1118*/ 	.word	0x00000000
        /*111c*/ 	.word	0x00000000
        /*1120*/ 	.short	0x010a
        /*1122*/ 	.byte	0xff
	.zero		1


	//   ....[3]....
        /*1124*/ 	.word	0x00009000
        /*1128*/ 	.word	0x00000000
        /*112c*/ 	.word	0x00000000
        /*1130*/ 	.short	0x010a
        /*1132*/ 	.byte	0xff
	.zero		1


	//   ....[4]....
        /*1134*/ 	.word	0x00009060
        /*1138*/ 	.word	0x00000000
        /*113c*/ 	.word	0x00000000
        /*1140*/ 	.short	0x010a
        /*1142*/ 	.byte	0xff
	.zero		1


	//   ....[5]....
        /*1144*/ 	.word	0x000090c0
        /*1148*/ 	.word	0x00000000
        /*114c*/ 	.word	0x00000000
        /*1150*/ 	.short	0x010a
        /*1152*/ 	.byte	0xff
	.zero		1


	//   ....[6]....
        /*1154*/ 	.word	0x00009120
        /*1158*/ 	.word	0x00000000
        /*115c*/ 	.word	0x00000000
        /*1160*/ 	.short	0x010a
        /*1162*/ 	.byte	0xff
	.zero		1


	//   ....[7]....
        /*1164*/ 	.word	0x00009180
        /*1168*/ 	.word	0x00000000
        /*116c*/ 	.word	0x00000000
        /*1170*/ 	.short	0x010a
        /*1172*/ 	.byte	0xff
	.zero		1


	//   ....[8]....
        /*1174*/ 	.word	0x000091e0
        /*1178*/ 	.word	0x00000000
        /*117c*/ 	.word	0x00000000
        /*1180*/ 	.short	0x010a
        /*1182*/ 	.byte	0xff
	.zero		1


	//   ....[9]....
        /*1184*/ 	.word	0x00009240
        /*1188*/ 	.word	0x00000000
        /*118c*/ 	.word	0x00000000
        /*1190*/ 	.short	0x010a
        /*1192*/ 	.byte	0xff
	.zero		1


	//   ....[10]....
        /*1194*/ 	.word	0x000092a0
        /*1198*/ 	.word	0x00000000
        /*119c*/ 	.word	0x00000000
        /*11a0*/ 	.short	0x010a
        /*11a2*/ 	.byte	0xff
	.zero		1


	//   ....[11]....
        /*11a4*/ 	.word	0x00009300
        /*11a8*/ 	.word	0x00000000
        /*11ac*/ 	.word	0x00000000
        /*11b0*/ 	.short	0x010a
        /*11b2*/ 	.byte	0xff
	.zero		1


	//   ....[12]....
        /*11b4*/ 	.word	0x00009360
        /*11b8*/ 	.word	0x00000000
        /*11bc*/ 	.word	0x00000000
        /*11c0*/ 	.short	0x010a
        /*11c2*/ 	.byte	0xff
	.zero		1


	//   ....[13]....
        /*11c4*/ 	.word	0x000093c0
        /*11c8*/ 	.word	0x00000000
        /*11cc*/ 	.word	0x00000000
        /*11d0*/ 	.short	0x010a
        /*11d2*/ 	.byte	0xff
	.zero		1


	//   ....[14]....
        /*11d4*/ 	.word	0x00009420
        /*11d8*/ 	.word	0x00000000
        /*11dc*/ 	.word	0x00000000
        /*11e0*/ 	.short	0x010a
        /*11e2*/ 	.byte	0xff
	.zero		1


	//   ....[15]....
        /*11e4*/ 	.word	0x00009480
        /*11e8*/ 	.word	0x00000000
        /*11ec*/ 	.word	0x00000000
        /*11f0*/ 	.short	0x010a
        /*11f2*/ 	.byte	0xff
	.zero		1


	//   ....[16]....
        /*11f4*/ 	.word	0x000094e0
        /*11f8*/ 	.word	0x00000000
        /*11fc*/ 	.word	0x00000000
        /*1200*/ 	.short	0x010a
        /*1202*/ 	.byte	0xff
	.zero		1


	//   ....[17]....
        /*1204*/ 	.word	0x00009540
        /*1208*/ 	.word	0x00000000
        /*120c*/ 	.word	0x00000000
        /*1210*/ 	.short	0x010a
        /*1212*/ 	.byte	0xff
	.zero		1


	//   ....[18]....
        /*1214*/ 	.word	0x000095a0
        /*1218*/ 	.word	0x00000000
        /*121c*/ 	.word	0x00000000
        /*1220*/ 	.short	0x010a
        /*1222*/ 	.byte	0xff
	.zero		1


	//   ....[19]....
        /*1224*/ 	.word	0x00009600
        /*1228*/ 	.word	0x00000000
        /*122c*/ 	.word	0x00000000
        /*1230*/ 	.short	0x010a
        /*1232*/ 	.byte	0xff
	.zero		1


	//   ....[20]....
        /*1234*/ 	.word	0x00009660
        /*1238*/ 	.word	0x00000000
        /*123c*/ 	.word	0x00000000
        /*1240*/ 	.short	0x010a
        /*1242*/ 	.byte	0xff
	.zero		1


	//   ....[21]....
        /*1244*/ 	.word	0x000096c0
        /*1248*/ 	.word	0x00000000
        /*124c*/ 	.word	0x00000000
        /*1250*/ 	.short	0x010a
        /*1252*/ 	.byte	0xff
	.zero		1


	//   ....[22]....
        /*1254*/ 	.word	0x00009720
        /*1258*/ 	.word	0x00000000
        /*125c*/ 	.word	0x00000000
        /*1260*/ 	.short	0x010a
        /*1262*/ 	.byte	0xff
	.zero		1


	//   ....[23]....
        /*1264*/ 	.word	0x00009780
        /*1268*/ 	.word	0x00000000
        /*126c*/ 	.word	0x00000000
        /*1270*/ 	.short	0x010a
        /*1272*/ 	.byte	0xff
	.zero		1


	//   ....[24]....
        /*1274*/ 	.word	0x000097e0
        /*1278*/ 	.word	0x00000000
        /*127c*/ 	.word	0x00000000
        /*1280*/ 	.short	0x010a
        /*1282*/ 	.byte	0xff
	.zero		1


	//   ....[25]....
        /*1284*/ 	.word	0x00009840
        /*1288*/ 	.word	0x00000000
        /*128c*/ 	.word	0x00000000
        /*1290*/ 	.short	0x010a
        /*1292*/ 	.byte	0xff
	.zero		1


	//   ....[26]....
        /*1294*/ 	.word	0x000098a0
        /*1298*/ 	.word	0x00000000
        /*129c*/ 	.word	0x00000000
        /*12a0*/ 	.short	0x010a
        /*12a2*/ 	.byte	0xff
	.zero		1


	//   ....[27]....
        /*12a4*/ 	.word	0x00009900
        /*12a8*/ 	.word	0x00000000
        /*12ac*/ 	.word	0x00000000
        /*12b0*/ 	.short	0x010a
        /*12b2*/ 	.byte	0xff
	.zero		1


	//   ....[28]....
        /*12b4*/ 	.word	0x00009960
        /*12b8*/ 	.word	0x00000000
        /*12bc*/ 	.word	0x00000000
        /*12c0*/ 	.short	0x010a
        /*12c2*/ 	.byte	0xff
	.zero		1


	//   ....[29]....
        /*12c4*/ 	.word	0x000099c0
        /*12c8*/ 	.word	0x00000000
        /*12cc*/ 	.word	0x00000000
        /*12d0*/ 	.short	0x010a
        /*12d2*/ 	.byte	0xff
	.zero		1


	//   ....[30]....
        /*12d4*/ 	.word	0x00009a20
        /*12d8*/ 	.word	0x00000000
        /*12dc*/ 	.word	0x00000000
        /*12e0*/ 	.short	0x010a
        /*12e2*/ 	.byte	0xff
	.zero		1


	//   ....[31]....
        /*12e4*/ 	.word	0x00009a80
        /*12e8*/ 	.word	0x00000000
        /*12ec*/ 	.word	0x00000000
        /*12f0*/ 	.short	0x010a
        /*12f2*/ 	.byte	0xff
	.zero		1


	//   ....[32]....
        /*12f4*/ 	.word	0x00009ae0
        /*12f8*/ 	.word	0x00000000
        /*12fc*/ 	.word	0x00000000
        /*1300*/ 	.short	0x010a
        /*1302*/ 	.byte	0xff
	.zero		1


	//   ....[33]....
        /*1304*/ 	.word	0x00009b40
        /*1308*/ 	.word	0x00000000
        /*130c*/ 	.word	0x00000000
        /*1310*/ 	.short	0x010a
        /*1312*/ 	.byte	0xff
	.zero		1


	//   ....[34]....
        /*1314*/ 	.word	0x00009ba0
        /*1318*/ 	.word	0x00000000
        /*131c*/ 	.word	0x00000000
        /*1320*/ 	.short	0x010a
        /*1322*/ 	.byte	0xff
	.zero		1


	//   ....[35]....
        /*1324*/ 	.word	0x00009c00
        /*1328*/ 	.word	0x00000000
        /*132c*/ 	.word	0x00000000
        /*1330*/ 	.short	0x010a
        /*1332*/ 	.byte	0xff
	.zero		1


	//   ....[36]....
        /*1334*/ 	.word	0x00009c60
        /*1338*/ 	.word	0x00000000
        /*133c*/ 	.word	0x00000000
        /*1340*/ 	.short	0x010a
        /*1342*/ 	.byte	0xff
	.zero		1


	//   ....[37]....
        /*1344*/ 	.word	0x00009cc0
        /*1348*/ 	.word	0x00000000
        /*134c*/ 	.word	0x00000000
        /*1350*/ 	.short	0x010a
        /*1352*/ 	.byte	0xff
	.zero		1


	//   ....[38]....
        /*1354*/ 	.word	0x00009d20
        /*1358*/ 	.word	0x00000000
        /*135c*/ 	.word	0x00000000
        /*1360*/ 	.short	0x010a
        /*1362*/ 	.byte	0xff
	.zero		1


	//   ....[39]....
        /*1364*/ 	.word	0x00009d80
        /*1368*/ 	.word	0x00000000
        /*136c*/ 	.word	0x00000000
        /*1370*/ 	.short	0x010a
        /*1372*/ 	.byte	0xff
	.zero		1


	//   ....[40]....
        /*1374*/ 	.word	0x00009de0
        /*1378*/ 	.word	0x00000000
        /*137c*/ 	.word	0x00000000
        /*1380*/ 	.short	0x010a
        /*1382*/ 	.byte	0xff
	.zero		1


	//   ....[41]....
        /*1384*/ 	.word	0x00009e40
        /*1388*/ 	.word	0x00000000
        /*138c*/ 	.word	0x00000000
        /*1390*/ 	.short	0x010a
        /*1392*/ 	.byte	0xff
	.zero		1


	//   ....[42]....
        /*1394*/ 	.word	0x00009ea0
        /*1398*/ 	.word	0x00000000
        /*139c*/ 	.word	0x00000000
        /*13a0*/ 	.short	0x010a
        /*13a2*/ 	.byte	0xff
	.zero		1


	//   ....[43]....
        /*13a4*/ 	.word	0x00009f00
        /*13a8*/ 	.word	0x00000000
        /*13ac*/ 	.word	0x00000000
        /*13b0*/ 	.short	0x010a
        /*13b2*/ 	.byte	0xff
	.zero		1


	//   ....[44]....
        /*13b4*/ 	.word	0x00009f60
        /*13b8*/ 	.word	0x00000000
        /*13bc*/ 	.word	0x00000000
        /*13c0*/ 	.short	0x010a
        /*13c2*/ 	.byte	0xff
	.zero		1


	//   ....[45]....
        /*13c4*/ 	.word	0x00009fc0
        /*13c8*/ 	.word	0x00000000
        /*13cc*/ 	.word	0x00000000
        /*13d0*/ 	.short	0x010a
        /*13d2*/ 	.byte	0xff
	.zero		1


	//   ....[46]....
        /*13d4*/ 	.word	0x0000a020
        /*13d8*/ 	.word	0x00000000
        /*13dc*/ 	.word	0x00000000
        /*13e0*/ 	.short	0x010a
        /*13e2*/ 	.byte	0xff
	.zero		1


	//   ....[47]....
        /*13e4*/ 	.word	0x0000a080
        /*13e8*/ 	.word	0x00000000
        /*13ec*/ 	.word	0x00000000
        /*13f0*/ 	.short	0x010a
        /*13f2*/ 	.byte	0xff
	.zero		1


	//   ....[48]....
        /*13f4*/ 	.word	0x0000a0e0
        /*13f8*/ 	.word	0x00000000
        /*13fc*/ 	.word	0x00000000
        /*1400*/ 	.short	0x010a
        /*1402*/ 	.byte	0xff
	.zero		1


	//   ....[49]....
        /*1404*/ 	.word	0x0000a140
        /*1408*/ 	.word	0x00000000
        /*140c*/ 	.word	0x00000000
        /*1410*/ 	.short	0x010a
        /*1412*/ 	.byte	0xff
	.zero		1


	//   ....[50]....
        /*1414*/ 	.word	0x0000a1a0
        /*1418*/ 	.word	0x00000000
        /*141c*/ 	.word	0x00000000
        /*1420*/ 	.short	0x010a
        /*1422*/ 	.byte	0xff
	.zero		1


	//   ....[51]....
        /*1424*/ 	.word	0x0000a200
        /*1428*/ 	.word	0x00000000
        /*142c*/ 	.word	0x00000000
        /*1430*/ 	.short	0x010a
        /*1432*/ 	.byte	0xff
	.zero		1


	//   ....[52]....
        /*1434*/ 	.word	0x0000a260
        /*1438*/ 	.word	0x00000000
        /*143c*/ 	.word	0x00000000
        /*1440*/ 	.short	0x010a
        /*1442*/ 	.byte	0xff
	.zero		1


	//   ....[53]....
        /*1444*/ 	.word	0x0000a2c0
        /*1448*/ 	.word	0x00000000
        /*144c*/ 	.word	0x00000000
        /*1450*/ 	.short	0x010a
        /*1452*/ 	.byte	0xff
	.zero		1


	//   ....[54]....
        /*1454*/ 	.word	0x0000a320
        /*1458*/ 	.word	0x00000000
        /*145c*/ 	.word	0x00000000
        /*1460*/ 	.short	0x010a
        /*1462*/ 	.byte	0xff
	.zero		1


	//   ....[55]....
        /*1464*/ 	.word	0x0000a370
        /*1468*/ 	.word	0x00000000
        /*146c*/ 	.word	0x00000450
        /*1470*/ 	.short	0x010a
        /*1472*/ 	.byte	0xff
	.zero		1


	//   ....[56]....
        /*1474*/ 	.word	0x0000a3d0
        /*1478*/ 	.word	0x00000000
        /*147c*/ 	.word	0x00000400
        /*1480*/ 	.short	0x010a
        /*1482*/ 	.byte	0xff
	.zero		1


	//   ....[57]....
        /*1484*/ 	.word	0x0000a420
        /*1488*/ 	.word	0x00000000
        /*148c*/ 	.word	0x000003f0
        /*1490*/ 	.short	0x010a
        /*1492*/ 	.byte	0xff
	.zero		1


	//   ....[58]....
        /*1494*/ 	.word	0x0000a480
        /*1498*/ 	.word	0x00000000
        /*149c*/ 	.word	0x00000400
        /*14a0*/ 	.short	0x010a
        /*14a2*/ 	.byte	0xff
	.zero		1


	//   ....[59]....
        /*14a4*/ 	.word	0x0000a4d0
        /*14a8*/ 	.word	0x00000000
        /*14ac*/ 	.word	0x000003f0
        /*14b0*/ 	.short	0x010a
        /*14b2*/ 	.byte	0xff
	.zero		1


	//   ....[60]....
        /*14b4*/ 	.word	0x0000a530
        /*14b8*/ 	.word	0x00000002
        /*14bc*/ 	.word	0x00000430
        /*14c0*/ 	.short	0x010a
        /*14c2*/ 	.byte	0xff
	.zero		1


	//   ....[61]....
        /*14c4*/ 	.word	0x0000a590
        /*14c8*/ 	.word	0x00000000
        /*14cc*/ 	.word	0x00000000
        /*14d0*/ 	.short	0x010a
        /*14d2*/ 	.byte	0xff
	.zero		1


	//   ....[62]....
        /*14d4*/ 	.word	0x0000a5f0
        /*14d8*/ 	.word	0x00000000
        /*14dc*/ 	.word	0x00000000
        /*14e0*/ 	.short	0x010a
        /*14e2*/ 	.byte	0xff
	.zero		1


	//   ....[63]....
        /*14e4*/ 	.word	0x0000a650
        /*14e8*/ 	.word	0x00000000
        /*14ec*/ 	.word	0x00000000
        /*14f0*/ 	.short	0x010a
        /*14f2*/ 	.byte	0xff
	.zero		1


	//   ....[64]....
        /*14f4*/ 	.word	0x0000a6b0
        /*14f8*/ 	.word	0x00000000
        /*14fc*/ 	.word	0x00000000
        /*1500*/ 	.short	0x010a
        /*1502*/ 	.byte	0xff
	.zero		1


	//   ....[65]....
        /*1504*/ 	.word	0x0000a710
        /*1508*/ 	.word	0x00000000
        /*150c*/ 	.word	0x00000000
        /*1510*/ 	.short	0x010a
        /*1512*/ 	.byte	0xff
	.zero		1


	//   ....[66]....
        /*1514*/ 	.word	0x0000a760
        /*1518*/ 	.word	0x00000000
        /*151c*/ 	.word	0x000003f0
        /*1520*/ 	.short	0x010a
        /*1522*/ 	.byte	0xff
	.zero		1


	//   ....[67]....
        /*1524*/ 	.word	0x0000a7c0
        /*1528*/ 	.word	0x00000000
        /*152c*/ 	.word	0x000003e8
        /*1530*/ 	.short	0x010a
        /*1532*/ 	.byte	0xff
	.zero		1


	//   ....[68]....
        /*1534*/ 	.word	0x0000a820
        /*1538*/ 	.word	0x00000000
        /*153c*/ 	.word	0x000003d0
        /*1540*/ 	.short	0x010a
        /*1542*/ 	.byte	0xff
	.zero		1


	//   ....[69]....
        /*1544*/ 	.word	0x0000a880
        /*1548*/ 	.word	0x00000000
        /*154c*/ 	.word	0x00000000
        /*1550*/ 	.short	0x010a
        /*1552*/ 	.byte	0xff
	.zero		1


	//   ....[70]....
        /*1554*/ 	.word	0x0000a8d0
        /*1558*/ 	.word	0x00000000
        /*155c*/ 	.word	0x000003f0
        /*1560*/ 	.short	0x010a
        /*1562*/ 	.byte	0xff
	.zero		1


	//   ....[71]....
        /*1564*/ 	.word	0x0000a920
        /*1568*/ 	.word	0x00000000
        /*156c*/ 	.word	0x000003c0
        /*1570*/ 	.short	0x010a
        /*1572*/ 	.byte	0xff
	.zero		1


	//   ....[72]....
        /*1574*/ 	.word	0x0000a970
        /*1578*/ 	.word	0x00000011
        /*157c*/ 	.word	0x00000410
        /*1580*/ 	.short	0x010a
        /*1582*/ 	.byte	0xff
	.zero		1


	//----- nvinfo : EIATTR_NUM_MBARRIERS
	.align		4
.L_47:
        /*1584*/ 	.byte	0x03, 0x38
        /*1586*/ 	.short	0x008e


	//----- nvinfo : EIATTR_EXIT_INSTR_OFFSETS
	.align		4
        /*1588*/ 	.byte	0x04, 0x1c
        /*158a*/ 	.short	(.L_49 - .L_48)


	//   ....[0]....
.L_48:
        /*158c*/ 	.word	0x00004b70


	//   ....[1]....
        /*1590*/ 	.word	0x00005060


	//   ....[2]....
        /*1594*/ 	.word	0x000050c0


	//   ....[3]....
        /*1598*/ 	.word	0x00005ec0


	//   ....[4]....
        /*159c*/ 	.word	0x00006be0


	//   ....[5]....
        /*15a0*/ 	.word	0x00006c20


	//   ....[6]....
        /*15a4*/ 	.word	0x00008b00


	//   ....[7]....
        /*15a8*/ 	.word	0x00008b80


	//   ....[8]....
        /*15ac*/ 	.word	0x00008bb0


	//   ....[9]....
        /*15b0*/ 	.word	0x00008be0


	//----- nvinfo : EIATTR_MAX_THREADS
	.align		4
.L_49:
        /*15b4*/ 	.byte	0x04, 0x05
        /*15b6*/ 	.short	(.L_51 - .L_50)
.L_50:
        /*15b8*/ 	.word	0x00000100
        /*15bc*/ 	.word	0x00000001
        /*15c0*/ 	.word	0x00000001


	//----- nvinfo : EIATTR_CRS_STACK_SIZE
	.align		4
.L_51:
        /*15c4*/ 	.byte	0x04, 0x1e
        /*15c6*/ 	.short	(.L_53 - .L_52)
.L_52:
        /*15c8*/ 	.word	0x00000000


	//----- nvinfo : EIATTR_CBANK_PARAM_SIZE
	.align		4
.L_53:
        /*15cc*/ 	.byte	0x03, 0x19
        /*15ce*/ 	.short	0x0800


	//----- nvinfo : EIATTR_PARAM_CBANK
	.align		4
        /*15d0*/ 	.byte	0x04, 0x0a
        /*15d2*/ 	.short	(.L_55 - .L_54)
	.align		4
.L_54:
        /*15d4*/ 	.word	index@(.nv.constant0._ZN7cutlass13device_kernelINS_4gemm6kernel13GemmUniversalIN4cute5tupleIJiiiiEEENS1_10collective13CollectiveMmaINS1_35MainloopSm100TmaUmmaWarpSpecializedILi60ELi2ELi4ENS5_IJNS4_1CILi1EEESB_SB_EEEEENS5_IJNSA_ILi64EEENSA_ILi48EEENSA_ILi16EEEEEENS_6half_tENS5_IJlSB_lEEESI_SJ_NS4_8TiledMMAINS4_8MMA_AtomIJNS4_20SM100_MMA_F16BF16_SSISI_SI_fLi64ELi48ELNS4_4UMMA5MajorE0ELSO_0ELNSN_7ScaleInE0ELSP_0EEEEEENS4_6LayoutISC_NS5_IJNSA_ILi0EEEST_ST_EEEEENS5_IJNS4_10UnderscoreESW_SW_EEEEENS4_13SM90_TMA_LOADENS4_14ComposedLayoutINS4_7SwizzleILi1ELi4ELi3EEENS4_18smem_ptr_flag_bitsILi16EEENSS_INS5_IJNSA_ILi8EEESG_EEENS5_IJSG_SB_EEEEEEEvNS4_8identityESZ_S19_vS1A_EENS_8epilogue10collective18CollectiveEpilogueINS1C_23Sm100TmaWarpSpecializedILi2ELi1ELi24ELb1ELb0EEEJSH_NS5_IJNSS_ISE_SB_EENSS_ISF_SB_EEEEESI_SJ_SI_SJ_NS1C_6fusion15FusionCallbacksIS1G_NS1K_17LinearCombinationISI_fSI_fLNS_15FloatRoundStyleE2EEESH_S1J_JEEENS4_5SM1004TMEM4LOAD26SM100_TMEM_LOAD_16dp256b2xESZ_S19_NS4_17SM75_U32x4_LDSM_NENS4_14SM90_TMA_STOREES19_NS4_17SM90_U32x4_STSM_NENS4_39AutoVectorizingCopyWithAssumedAlignmentILi128EEEEEEvvEEEEvNT_6ParamsE)
        /*15d8*/ 	.short	0x0380
        /*15da*/ 	.short	0x0800


	//----- nvinfo : EIATTR_SW_WAR
	.align		4
.L_55:
        /*15dc*/ 	.byte	0x04, 0x36
        /*15de*/ 	.short	(.L_57 - .L_56)
.L_56:
        /*15e0*/ 	.word	0x00000008
.L_57:


//--------------------- .nv.callgraph             --------------------------
	.section	.nv.callgraph,"",@"SHT_CUDA_CALLGRAPH"
	.align	4
	.sectionentsize	8
	.align		4
        /*0000*/ 	.word	0x00000000
	.align		4
        /*0004*/ 	.word	0xffffffff
	.align		4
        /*0008*/ 	.word	index@(_ZN7cutlass13device_kernelINS_4gemm6kernel13GemmUniversalIN4cute5tupleIJiiiiEEENS1_10collective13CollectiveMmaINS1_35MainloopSm100TmaUmmaWarpSpecializedILi60ELi2ELi4ENS5_IJNS4_1CILi1EEESB_SB_EEEEENS5_IJNSA_ILi64EEENSA_ILi48EEENSA_ILi16EEEEEENS_6half_tENS5_IJlSB_lEEESI_SJ_NS4_8TiledMMAINS4_8MMA_AtomIJNS4_20SM100_MMA_F16BF16_SSISI_SI_fLi64ELi48ELNS4_4UMMA5MajorE0ELSO_0ELNSN_7ScaleInE0ELSP_0EEEEEENS4_6LayoutISC_NS5_IJNSA_ILi0EEEST_ST_EEEEENS5_IJNS4_10UnderscoreESW_SW_EEEEENS4_13SM90_TMA_LOADENS4_14ComposedLayoutINS4_7SwizzleILi1ELi4ELi3EEENS4_18smem_ptr_flag_bitsILi16EEENSS_INS5_IJNSA_ILi8EEESG_EEENS5_IJSG_SB_EEEEEEEvNS4_8identityESZ_S19_vS1A_EENS_8epilogue10collective18CollectiveEpilogueINS1C_23Sm100TmaWarpSpecializedILi2ELi1ELi24ELb1ELb0EEEJSH_NS5_IJNSS_ISE_SB_EENSS_ISF_SB_EEEEESI_SJ_SI_SJ_NS1C_6fusion15FusionCallbacksIS1G_NS1K_17LinearCombinationISI_fSI_fLNS_15FloatRoundStyleE2EEESH_S1J_JEEENS4_5SM1004TMEM4LOAD26SM100_TMEM_LOAD_16dp256b2xESZ_S19_NS4_17SM75_U32x4_LDSM_NENS4_14SM90_TMA_STOREES19_NS4_17SM90_U32x4_STSM_NENS4_39AutoVectorizingCopyWithAssumedAlignmentILi128EEEEEEvvEEEEvNT_6ParamsE)
	.align		4
        /*000c*/ 	.word	index@(__assertfail)
	.align		4
        /*0010*/ 	.word	0x00000000
	.align		4
        /*0014*/ 	.word	0xfffffffe
	.align		4
        /*0018*/ 	.word	0x00000000
	.align		4
        /*001c*/ 	.word	0xfffffffd
	.align		4
        /*0020*/ 	.word	0x00000000
	.align		4
        /*0024*/ 	.word	0xfffffffc


//--------------------- .nv.constant4             --------------------------
	.section	.nv.constant4,"a",@progbits
	.align	8
	.align		8
.nv.constant4:
        /*0000*/ 	.dword	__assertfail
	.align		8
        /*0008*/ 	.dword	__unnamed_1
	.align		8
        /*0010*/ 	.dword	__unnamed_2
	.align		8
        /*0018*/ 	.dword	_ZN40_INTERNAL_51569b68_4_k_cu_f00d158c_186904cuda3std3__45__cpo5beginE
	.align		8
        /*0020*/ 	.dword	_ZN40_INTERNAL_51569b68_4_k_cu_f00d158c_186904cuda3std3__45__cpo3endE
	.align		8
        /*0028*/ 	.dword	_ZN40_INTERNAL_51569b68_4_k_cu_f00d158c_186904cuda3std3__45__cpo6cbeginE
	.align		8
        /*0030*/ 	.dword	_ZN40_INTERNAL_51569b68_4_k_cu_f00d158c_186904cuda3std3__45__cpo4cendE
	.align		8
        /*0038*/ 	.dword	_ZN40_INTERNAL_51569b68_4_k_cu_f00d158c_186904cuda3std3__442_GLOBAL__N__51569b68_4_k_cu_f00d158c_186906ignoreE
	.align		8
        /*0040*/ 	.dword	_ZN40_INTERNAL_51569b68_4_k_cu_f00d158c_186904cuda3std3__419piecewise_constructE
	.align		8
        /*0048*/ 	.dword	_ZN40_INTERNAL_51569b68_4_k_cu_f00d158c_186904cuda3std3__48in_placeE
	.align		8
        /*0050*/ 	.dword	_ZN40_INTERNAL_51569b68_4_k_cu_f00d158c_186904cuda3std6ranges3__45__cpo4swapE
	.align		8
        /*0058*/ 	.dword	_ZN40_INTERNAL_51569b68_4_k_cu_f00d158c_186904cuda3std6ranges3__45__cpo9iter_moveE
	.align		8
        /*0060*/ 	.dword	_ZN40_INTERNAL_51569b68_4_k_cu_f00d158c_186904cute7productE
	.align		8
        /*0068*/ 	.dword	_ZN40_INTERNAL_51569b68_4_k_cu_f00d158c_186904cute1_E
	.align		8
        /*0070*/ 	.dword	$str$25
	.align		8
        /*0078*/ 	.dword	$str$26
	.align		8
        /*0080*/ 	.dword	$str$27
	.align		8
        /*0088*/ 	.dword	$str$28


//--------------------- .text._ZN7cutlass13device_kernelINS_4gemm6kernel13GemmUniversalIN4cute5tupleIJiiiiEEENS1_10collective13CollectiveMmaINS1_35MainloopSm100TmaUmmaWarpSpecializedILi60ELi2ELi4ENS5_IJNS4_1CILi1EEESB_SB_EEEEENS5_IJNSA_ILi64EEENSA_ILi48EEENSA_ILi16EEEEEENS_6half_tENS5_IJlSB_lEEESI_SJ_NS4_8TiledMMAINS4_8MMA_AtomIJNS4_20SM100_MMA_F16BF16_SSISI_SI_fLi64ELi48ELNS4_4UMMA5MajorE0ELSO_0ELNSN_7ScaleInE0ELSP_0EEEEEENS4_6LayoutISC_NS5_IJNSA_ILi0EEEST_ST_EEEEENS5_IJNS4_10UnderscoreESW_SW_EEEEENS4_13SM90_TMA_LOADENS4_14ComposedLayoutINS4_7SwizzleILi1ELi4ELi3EEENS4_18smem_ptr_flag_bitsILi16EEENSS_INS5_IJNSA_ILi8EEESG_EEENS5_IJSG_SB_EEEEEEEvNS4_8identityESZ_S19_vS1A_EENS_8epilogue10collective18CollectiveEpilogueINS1C_23Sm100TmaWarpSpecializedILi2ELi1ELi24ELb1ELb0EEEJSH_NS5_IJNSS_ISE_SB_EENSS_ISF_SB_EEEEESI_SJ_SI_SJ_NS1C_6fusion15FusionCallbacksIS1G_NS1K_17LinearCombinationISI_fSI_fLNS_15FloatRoundStyleE2EEESH_S1J_JEEENS4_5SM1004TMEM4LOAD26SM100_TMEM_LOAD_16dp256b2xESZ_S19_NS4_17SM75_U32x4_LDSM_NENS4_14SM90_TMA_STOREES19_NS4_17SM90_U32x4_STSM_NENS4_39AutoVectorizingCopyWithAssumedAlignmentILi128EEEEEEvvEEEEvNT_6ParamsE --------------------------
	.section	.text._ZN7cutlass13device_kernelINS_4gemm6kernel13GemmUniversalIN4cute5tupleIJiiiiEEENS1_10collective13CollectiveMmaINS1_35MainloopSm100TmaUmmaWarpSpecializedILi60ELi2ELi4ENS5_IJNS4_1CILi1EEESB_SB_EEEEENS5_IJNSA_ILi64EEENSA_ILi48EEENSA_ILi16EEEEEENS_6half_tENS5_IJlSB_lEEESI_SJ_NS4_8TiledMMAINS4_8MMA_AtomIJNS4_20SM100_MMA_F16BF16_SSISI_SI_fLi64ELi48ELNS4_4UMMA5MajorE0ELSO_0ELNSN_7ScaleInE0ELSP_0EEEEEENS4_6LayoutISC_NS5_IJNSA_ILi0EEEST_ST_EEEEENS5_IJNS4_10UnderscoreESW_SW_EEEEENS4_13SM90_TMA_LOADENS4_14ComposedLayoutINS4_7SwizzleILi1ELi4ELi3EEENS4_18smem_ptr_flag_bitsILi16EEENSS_INS5_IJNSA_ILi8EEESG_EEENS5_IJSG_SB_EEEEEEEvNS4_8identityESZ_S19_vS1A_EENS_8epilogue10collective18CollectiveEpilogueINS1C_23Sm100TmaWarpSpecializedILi2ELi1ELi24ELb1ELb0EEEJSH_NS5_IJNSS_ISE_SB_EENSS_ISF_SB_EEEEESI_SJ_SI_SJ_NS1C_6fusion15FusionCallbacksIS1G_NS1K_17LinearCombinationISI_fSI_fLNS_15FloatRoundStyleE2EEESH_S1J_JEEENS4_5SM1004TMEM4LOAD26SM100_TMEM_LOAD_16dp256b2xESZ_S19_NS4_17SM75_U32x4_LDSM_NENS4_14SM90_TMA_STOREES19_NS4_17SM90_U32x4_STSM_NENS4_39AutoVectorizingCopyWithAssumedAlignmentILi128EEEEEEvvEEEEvNT_6ParamsE,"ax",@progbits
	.align	128
.text._ZN7cutlass13device_kernelINS_4gemm6kernel13GemmUniversalIN4cute5tupleIJiiiiEEENS1_10collective13CollectiveMmaINS1_35MainloopSm100TmaUmmaWarpSpecializedILi60ELi2ELi4ENS5_IJNS4_1CILi1EEESB_SB_EEEEENS5_IJNSA_ILi64EEENSA_ILi48EEENSA_ILi16EEEEEENS_6half_tENS5_IJlSB_lEEESI_SJ_NS4_8TiledMMAINS4_8MMA_AtomIJNS4_20SM100_MMA_F16BF16_SSISI_SI_fLi64ELi48ELNS4_4UMMA5MajorE0ELSO_0ELNSN_7ScaleInE0ELSP_0EEEEEENS4_6LayoutISC_NS5_IJNSA_ILi0EEEST_ST_EEEEENS5_IJNS4_10UnderscoreESW_SW_EEEEENS4_13SM90_TMA_LOADENS4_14ComposedLayoutINS4_7SwizzleILi1ELi4ELi3EEENS4_18smem_ptr_flag_bitsILi16EEENSS_INS5_IJNSA_ILi8EEESG_EEENS5_IJSG_SB_EEEEEEEvNS4_8identityESZ_S19_vS1A_EENS_8epilogue10collective18CollectiveEpilogueINS1C_23Sm100TmaWarpSpecializedILi2ELi1ELi24ELb1ELb0EEEJSH_NS5_IJNSS_ISE_SB_EENSS_ISF_SB_EEEEESI_SJ_SI_SJ_NS1C_6fusion15FusionCallbacksIS1G_NS1K_17LinearCombinationISI_fSI_fLNS_15FloatRoundStyleE2EEESH_S1J_JEEENS4_5SM1004TMEM4LOAD26SM100_TMEM_LOAD_16dp256b2xESZ_S19_NS4_17SM75_U32x4_LDSM_NENS4_14SM90_TMA_STOREES19_NS4_17SM90_U32x4_STSM_NENS4_39AutoVectorizingCopyWithAssumedAlignmentILi128EEEEEEvvEEEEvNT_6ParamsE:
        .type           _ZN7cutlass13device_kernelINS_4gemm6kernel13GemmUniversalIN4cute5tupleIJiiiiEEENS1_10collective13CollectiveMmaINS1_35MainloopSm100TmaUmmaWarpSpecializedILi60ELi2ELi4ENS5_IJNS4_1CILi1EEESB_SB_EEEEENS5_IJNSA_ILi64EEENSA_ILi48EEENSA_ILi16EEEEEENS_6half_tENS5_IJlSB_lEEESI_SJ_NS4_8TiledMMAINS4_8MMA_AtomIJNS4_20SM100_MMA_F16BF16_SSISI_SI_fLi64ELi48ELNS4_4UMMA5MajorE0ELSO_0ELNSN_7ScaleInE0ELSP_0EEEEEENS4_6LayoutISC_NS5_IJNSA_ILi0EEEST_ST_EEEEENS5_IJNS4_10UnderscoreESW_SW_EEEEENS4_13SM90_TMA_LOADENS4_14ComposedLayoutINS4_7SwizzleILi1ELi4ELi3EEENS4_18smem_ptr_flag_bitsILi16EEENSS_INS5_IJNSA_ILi8EEESG_EEENS5_IJSG_SB_EEEEEEEvNS4_8identityESZ_S19_vS1A_EENS_8epilogue10collective18CollectiveEpilogueINS1C_23Sm100TmaWarpSpecializedILi2ELi1ELi24ELb1ELb0EEEJSH_NS5_IJNSS_ISE_SB_EENSS_ISF_SB_EEEEESI_SJ_SI_SJ_NS1C_6fusion15FusionCallbacksIS1G_NS1K_17LinearCombinationISI_fSI_fLNS_15FloatRoundStyleE2EEESH_S1J_JEEENS4_5SM1004TMEM4LOAD26SM100_TMEM_LOAD_16dp256b2xESZ_S19_NS4_17SM75_U32x4_LDSM_NENS4_14SM90_TMA_STOREES19_NS4_17SM90_U32x4_STSM_NENS4_39AutoVectorizingCopyWithAssumedAlignmentILi128EEEEEEvvEEEEvNT_6ParamsE,@function
        .size           _ZN7cutlass13device_kernelINS_4gemm6kernel13GemmUniversalIN4cute5tupleIJiiiiEEENS1_10collective13CollectiveMmaINS1_35MainloopSm100TmaUmmaWarpSpecializedILi60ELi2ELi4ENS5_IJNS4_1CILi1EEESB_SB_EEEEENS5_IJNSA_ILi64EEENSA_ILi48EEENSA_ILi16EEEEEENS_6half_tENS5_IJlSB_lEEESI_SJ_NS4_8TiledMMAINS4_8MMA_AtomIJNS4_20SM100_MMA_F16BF16_SSISI_SI_fLi64ELi48ELNS4_4UMMA5MajorE0ELSO_0ELNSN_7ScaleInE0ELSP_0EEEEEENS4_6LayoutISC_NS5_IJNSA_ILi0EEEST_ST_EEEEENS5_IJNS4_10UnderscoreESW_SW_EEEEENS4_13SM90_TMA_LOADENS4_14ComposedLayoutINS4_7SwizzleILi1ELi4ELi3EEENS4_18smem_ptr_flag_bitsILi16EEENSS_INS5_IJNSA_ILi8EEESG_EEENS5_IJSG_SB_EEEEEEEvNS4_8identityESZ_S19_vS1A_EENS_8epilogue10collective18CollectiveEpilogueINS1C_23Sm100TmaWarpSpecializedILi2ELi1ELi24ELb1ELb0EEEJSH_NS5_IJNSS_ISE_SB_EENSS_ISF_SB_EEEEESI_SJ_SI_SJ_NS1C_6fusion15FusionCallbacksIS1G_NS1K_17LinearCombinationISI_fSI_fLNS_15FloatRoundStyleE2EEESH_S1J_JEEENS4_5SM1004TMEM4LOAD26SM100_TMEM_LOAD_16dp256b2xESZ_S19_NS4_17SM75_U32x4_LDSM_NENS4_14SM90_TMA_STOREES19_NS4_17SM90_U32x4_STSM_NENS4_39AutoVectorizingCopyWithAssumedAlignmentILi128EEEEEEvvEEEEvNT_6ParamsE,(.L_x_308 - _ZN7cutlass13device_kernelINS_4gemm6kernel13GemmUniversalIN4cute5tupleIJiiiiEEENS1_10collective13CollectiveMmaINS1_35MainloopSm100TmaUmmaWarpSpecializedILi60ELi2ELi4ENS5_IJNS4_1CILi1EEESB_SB_EEEEENS5_IJNSA_ILi64EEENSA_ILi48EEENSA_ILi16EEEEEENS_6half_tENS5_IJlSB_lEEESI_SJ_NS4_8TiledMMAINS4_8MMA_AtomIJNS4_20SM100_MMA_F16BF16_SSISI_SI_fLi64ELi48ELNS4_4UMMA5MajorE0ELSO_0ELNSN_7ScaleInE0ELSP_0EEEEEENS4_6LayoutISC_NS5_IJNSA_ILi0EEEST_ST_EEEEENS5_IJNS4_10UnderscoreESW_SW_EEEEENS4_13SM90_TMA_LOADENS4_14ComposedLayoutINS4_7SwizzleILi1ELi4ELi3EEENS4_18smem_ptr_flag_bitsILi16EEENSS_INS5_IJNSA_ILi8EEESG_EEENS5_IJSG_SB_EEEEEEEvNS4_8identityESZ_S19_vS1A_EENS_8epilogue10collective18CollectiveEpilogueINS1C_23Sm100TmaWarpSpecializedILi2ELi1ELi24ELb1ELb0EEEJSH_NS5_IJNSS_ISE_SB_EENSS_ISF_SB_EEEEESI_SJ_SI_SJ_NS1C_6fusion15FusionCallbacksIS1G_NS1K_17LinearCombinationISI_fSI_fLNS_15FloatRoundStyleE2EEESH_S1J_JEEENS4_5SM1004TMEM4LOAD26SM100_TMEM_LOAD_16dp256b2xESZ_S19_NS4_17SM75_U32x4_LDSM_NENS4_14SM90_TMA_STOREES19_NS4_17SM90_U32x4_STSM_NENS4_39AutoVectorizingCopyWithAssumedAlignmentILi128EEEEEEvvEEEEvNT_6ParamsE)
        .other          _ZN7cutlass13device_kernelINS_4gemm6kernel13GemmUniversalIN4cute5tupleIJiiiiEEENS1_10collective13CollectiveMmaINS1_35MainloopSm100TmaUmmaWarpSpecializedILi60ELi2ELi4ENS5_IJNS4_1CILi1EEESB_SB_EEEEENS5_IJNSA_ILi64EEENSA_ILi48EEENSA_ILi16EEEEEENS_6half_tENS5_IJlSB_lEEESI_SJ_NS4_8TiledMMAINS4_8MMA_AtomIJNS4_20SM100_MMA_F16BF16_SSISI_SI_fLi64ELi48ELNS4_4UMMA5MajorE0ELSO_0ELNSN_7ScaleInE0ELSP_0EEEEEENS4_6LayoutISC_NS5_IJNSA_ILi0EEEST_ST_EEEEENS5_IJNS4_10UnderscoreESW_SW_EEEEENS4_13SM90_TMA_LOADENS4_14ComposedLayoutINS4_7SwizzleILi1ELi4ELi3EEENS4_18smem_ptr_flag_bitsILi16EEENSS_INS5_IJNSA_ILi8EEESG_EEENS5_IJSG_SB_EEEEEEEvNS4_8identityESZ_S19_vS1A_EENS_8epilogue10collective18CollectiveEpilogueINS1C_23Sm100TmaWarpSpecializedILi2ELi1ELi24ELb1ELb0EEEJSH_NS5_IJNSS_ISE_SB_EENSS_ISF_SB_EEEEESI_SJ_SI_SJ_NS1C_6fusion15FusionCallbacksIS1G_NS1K_17LinearCombinationISI_fSI_fLNS_15FloatRoundStyleE2EEESH_S1J_JEEENS4_5SM1004TMEM4LOAD26SM100_TMEM_LOAD_16dp256b2xESZ_S19_NS4_17SM75_U32x4_LDSM_NENS4_14SM90_TMA_STOREES19_NS4_17SM90_U32x4_STSM_NENS4_39AutoVectorizingCopyWithAssumedAlignmentILi128EEEEEEvvEEEEvNT_6ParamsE,@"STO_CUDA_ENTRY STV_DEFAULT"
_ZN7cutlass13device_kernelINS_4gemm6kernel13GemmUniversalIN4cute5tupleIJiiiiEEENS1_10collective13CollectiveMmaINS1_35MainloopSm100TmaUmmaWarpSpecializedILi60ELi2ELi4ENS5_IJNS4_1CILi1EEESB_SB_EEEEENS5_IJNSA_ILi64EEENSA_ILi48EEENSA_ILi16EEEEEENS_6half_tENS5_IJlSB_lEEESI_SJ_NS4_8TiledMMAINS4_8MMA_AtomIJNS4_20SM100_MMA_F16BF16_SSISI_SI_fLi64ELi48ELNS4_4UMMA5MajorE0ELSO_0ELNSN_7ScaleInE0ELSP_0EEEEEENS4_6LayoutISC_NS5_IJNSA_ILi0EEEST_ST_EEEEENS5_IJNS4_10UnderscoreESW_SW_EEEEENS4_13SM90_TMA_LOADENS4_14ComposedLayoutINS4_7SwizzleILi1ELi4ELi3EEENS4_18smem_ptr_flag_bitsILi16EEENSS_INS5_IJNSA_ILi8EEESG_EEENS5_IJSG_SB_EEEEEEEvNS4_8identityESZ_S19_vS1A_EENS_8epilogue10collective18CollectiveEpilogueINS1C_23Sm100TmaWarpSpecializedILi2ELi1ELi24ELb1ELb0EEEJSH_NS5_IJNSS_ISE_SB_EENSS_ISF_SB_EEEEESI_SJ_SI_SJ_NS1C_6fusion15FusionCallbacksIS1G_NS1K_17LinearCombinationISI_fSI_fLNS_15FloatRoundStyleE2EEESH_S1J_JEEENS4_5SM1004TMEM4LOAD26SM100_TMEM_LOAD_16dp256b2xESZ_S19_NS4_17SM75_U32x4_LDSM_NENS4_14SM90_TMA_STOREES19_NS4_17SM90_U32x4_STSM_NENS4_39AutoVectorizingCopyWithAssumedAlignmentILi128EEEEEEvvEEEEvNT_6ParamsE:
[----:B------:R-:W1:Y:S01]  /*0000*/  LDC R1, c[0x0][0x37c] ;  /* 0x0000df00ff017b82 */ /* 0x000e620000000800 */
[----:B------:R-:W2:Y:S01]  /*0010*/  S2R R89, SR_TID.X ;  /* 0x0000000000597919 */ /* 0x000ea20000002100 */
[----:B------:R-:W3:Y:S01]  /*0020*/  LDCU.64 UR4, c[0x0][0x890] ;  /* 0x00011200ff0477ac */ /* 0x000ee20008000a00 */
[----:B------:R-:W-:Y:S02]  /*0030*/  PRMT R78, RZ, 0x7610, R78 ;  /* 0x00007610ff4e7816 */ /* 0x000fe4000000004e */
[----:B------:R-:W-:Y:S01]  /*0040*/  ELECT P5, URZ, PT ;  /* 0x0000000000ff782f */ /* 0x000fe200038a0000 */
[----:B------:R-:W4:Y:S01]  /*0050*/  LDCU.64 UR40, c[0x0][0x358] ;  /* 0x00006b00ff2877ac */ /* 0x000f220008000a00 */
[----:B---3--:R-:W-:-:S04]  /*0060*/  UISETP.NE.U32.AND UP0, UPT, UR4, URZ, UPT ;  /* 0x000000ff0400728c */ /* 0x008fc8000bf05070 */
[----:B------:R-:W-:Y:S01]  /*0070*/  UISETP.NE.AND.EX UP0, UPT, UR5, URZ, UPT, UP0 ;  /* 0x000000ff0500728c */ /* 0x000fe2000bf05300 */
[----:B--2---:R-:W-:-:S05]  /*0080*/  SHF.R.U32.HI R83, RZ, 0x5, R89 ;  /* 0x00000005ff537819 */ /* 0x004fca0000011659 */
[----:B------:R-:W2:Y:S02]  /*0090*/  SHFL.IDX PT, R0, R83, RZ, 0x1f ;  /* 0x00001fff53007589 */ /* 0x000ea400000e0000 */
[----:B--2---:R-:W-:Y:S01]  /*00a0*/  R2UR UR8, R0 ;  /* 0x00000000000872ca */ /* 0x004fe200000e0000 */
[----:B-1--4-:R-:W-:-:S14]  /*00b0*/  BRA.U UP0, `(.L_x_0) ;  /* 0x00000001002c7547 */ /* 0x012fdc000b800000 */
[----:B------:R-:W1:Y:S02]  /*00c0*/  LDCU.64 UR6, c[0x0][0x888] ;  /* 0x00011100ff0677ac */ /* 0x000e640008000a00 */
[----:B-1----:R-:W-:-:S04]  /*00d0*/  UISETP.NE.U32.AND UP0, UPT, UR6, URZ, UPT ;  /* 0x000000ff0600728c */ /* 0x002fc8000bf05070 */
[----:B------:R-:W-:-:S09]  /*00e0*/  UISETP.NE.AND.EX UP0, UPT, UR7, URZ, UPT, UP0 ;  /* 0x000000ff0700728c */ /* 0x000fd2000bf05300 */
[----:B------:R-:W-:Y:S05]  /*00f0*/  BRA.U !UP0, `(.L_x_1) ;  /* 0x0000000108107547 */ /* 0x000fea000b800000 */
[----:B------:R-:W1:Y:S02]  /*0100*/  LDC.64 R2, c[0x0][0x888] ;  /* 0x00022200ff027b82 */ /* 0x000e640000000a00 */
[----:B-1----:R1:W5:Y:S01]  /*0110*/  LDG.E R51, desc[UR40][R2.64] ;  /* 0x0000002802337981 */ /* 0x002362000c1e1900 */
[----:B------:R-:W-:Y:S01]  /*0120*/  HFMA2 R78, -RZ, RZ, 0, 5.9604644775390625e-08 ;  /* 0x00000001ff4e7431 */ /* 0x000fe200000001ff */
[----:B------:R-:W-:Y:S05]  /*0130*/  BRA `(.L_x_0) ;  /* 0x00000000000c7947 */ /* 0x000fea0003800000 */
.L_x_1:
[----:B------:R-:W1:Y:S01]  /*0140*/  LDCU UR6, c[0x0][0x880] ;  /* 0x00011000ff0677ac */ /* 0x000e620008000800 */
[----:B------:R-:W-:Y:S01]  /*0150*/  HFMA2 R78, -RZ, RZ, 0, 5.9604644775390625e-08 ;  /* 0x00000001ff4e7431 */ /* 0x000fe200000001ff */
[----:B-1----:R-:W-:-:S07]  /*0160*/  MOV R51, UR6 ;  /* 0x0000000600337c02 */ /* 0x002fce0008000f00 */
.L_x_0:
[----:B------:R-:W2:Y:S02]  /*0170*/  LDCU.64 UR6, c[0x0][0x8b0] ;  /* 0x00011600ff0677ac */ /* 0x000ea40008000a00 */
[----:B--2---:R-:W-:-:S04]  /*0180*/  UISETP.NE.U32.AND UP0, UPT, UR6, URZ, UPT ;  /* 0x000000ff0600728c */ /* 0x004fc8000bf05070 */
[----:B------:R-:W-:-:S09]  /*0190*/  UISETP.NE.AND.EX UP0, UPT, UR7, URZ, UPT, UP0 ;  /* 0x000000ff0700728c */ /* 0x000fd2000bf05300 */
[----:B------:R-:W-:Y:S05]  /*01a0*/  BRA.U UP0, `(.L_x_2) ;  /* 0x0000000100247547 */ /* 0x000fea000b800000 */
[----:B------:R-:W2:Y:S02]  /*01b0*/  LDCU.64 UR6, c[0x0][0x8a8] ;  /* 0x00011500ff0677ac */ /* 0x000ea40008000a00 */
[----:B--2---:R-:W-:-:S04]  /*01c0*/  UISETP.NE.U32.AND UP0, UPT, UR6, URZ, UPT ;  /* 0x000000ff0600728c */ /* 0x004fc8000bf05070 */
[----:B------:R-:W-:-:S09]  /*01d0*/  UISETP.NE.AND.EX UP0, UPT, UR7, URZ, UPT, UP0 ;  /* 0x000000ff0700728c */ /* 0x000fd2000bf05300 */
[----:B------:R-:W-:Y:S05]  /*01e0*/  BRA.U !UP0, `(.L_x_3) ;  /* 0x00000001080c7547 */ /* 0x000fea000b800000 */
[----:B-1----:R-:W1:Y:S02]  /*01f0*/  LDC.64 R2, c[0x0][0x8a8] ;  /* 0x00022a00ff027b82 */ /* 0x002e640000000a00 */
[----:B-1----:R2:W5:Y:S01]  /*0200*/  LDG.E R50, desc[UR40][R2.64] ;  /* 0x0000002802327981 */ /* 0x002562000c1e1900 */
[----:B------:R-:W-:Y:S05]  /*0210*/  BRA `(.L_x_2) ;  /* 0x0000000000087947 */ /* 0x000fea0003800000 */
.L_x_3:
[----:B------:R-:W2:Y:S02]  /*0220*/  LDCU UR6, c[0x0][0x8a0] ;  /* 0x00011400ff0677ac */ /* 0x000ea40008000800 */
[----:B--2---:R-:W-:Y:S02]  /*0230*/  MOV R50, UR6 ;  /* 0x0000000600327c02 */ /* 0x004fe40008000f00 */
.L_x_2:
[----:B------:R-:W-:Y:S01]  /*0240*/  IMAD.U32 R0, RZ, RZ, UR8 ;  /* 0x00000008ff007e24 */ /* 0x000fe2000f8e00ff */
[----:B------:R-:W-:Y:S04]  /*0250*/  BSSY.RECONVERGENT B0, `(.L_x_4) ;  /* 0x000000c000007945 */ /* 0x000fe80003800200 */
[C---:B------:R-:W-:Y:S02]  /*0260*/  ISETP.NE.OR P1, PT, R0.reuse, 0x1, !P5 ;  /* 0x000000010000780c */ /* 0x040fe40006f25670 */
[----:B------:R-:W-:-:S11]  /*0270*/  ISETP.NE.OR P0, PT, R0, 0x3, !P5 ;  /* 0x000000030000780c */ /* 0x000fd60006f05670 */
[----:B------:R-:W-:Y:S05]  /*0280*/  @P1 BRA `(.L_x_5) ;  /* 0x0000000000201947 */ /* 0x000fea0003800000 */
[----:B------:R-:W3:Y:S02]  /*0290*/  LDCU.64 UR6, c[0x0][0x348] ;  /* 0x00006900ff0677ac */ /* 0x000ee40008000a00 */
[----:B---3--:R-:W-:Y:S02]  /*02a0*/  UIADD3 UR10, UP1, UPT, UR6, 0x80, URZ ;  /* 0x00000080060a7890 */ /* 0x008fe4000ff3e0ff */
[----:B------:R-:W-:Y:S02]  /*02b0*/  UIADD3 UR6, UP0, UPT, UR6, 0x180, URZ ;  /* 0x0000018006067890 */ /* 0x000fe4000ff1e0ff */
[----:B------:R-:W-:Y:S02]  /*02c0*/  UIADD3.X UR11, UPT, UPT, URZ, UR7, URZ, UP1, !UPT ;  /* 0x00000007ff0b7290 */ /* 0x000fe40008ffe4ff */
[----:B------:R-:W-:-:S07]  /*02d0*/  UIADD3.X UR7, UPT, UPT, URZ, UR7, URZ, UP0, !UPT ;  /* 0x00000007ff077290 */ /* 0x000fce00087fe4ff */
[----:B------:R3:W-:Y:S02]  /*02e0*/  UTMACCTL.PF [UR10] ;  /* 0x000000000a0079b9 */ /* 0x0007e40008040000 */
[----:B------:R3:W-:Y:S02]  /*02f0*/  UTMACCTL.PF [UR6] ;  /* 0x00000000060079b9 */ /* 0x0007e40008040000 */
[----:B---3--:R-:W-:Y:S01]  /*0300*/  NOP ;  /* 0x0000000000007918 */ /* 0x008fe20000000000 */
.L_x_5:
[----:B------:R-:W-:Y:S05]  /*0310*/  BSYNC.RECONVERGENT B0 ;  /* 0x0000000000007941 */ /* 0x000fea0003800200 */
.L_x_4:
[----:B------:R-:W-:Y:S04]  /*0320*/  BSSY.RECONVERGENT B0, `(.L_x_6) ;  /* 0x000000a000007945 */ /* 0x000fe80003800200 */
        /* <DEDUP_REMOVED lines=9> */
.L_x_7:
[----:B------:R-:W-:Y:S05]  /*03c0*/  BSYNC.RECONVERGENT B0 ;  /* 0x0000000000007941 */ /* 0x000fea0003800200 */
.L_x_6:
[----:B------:R-:W3:Y:S01]  /*03d0*/  LDCU.64 UR6, c[0x0][0x888] ;  /* 0x00011100ff0677ac */ /* 0x000ee20008000a00 */
[----:B------:R-:W-:Y:S02]  /*03e0*/  UISETP.EQ.U32.AND UP1, UPT, UR4, URZ, UPT ;  /* 0x000000ff0400728c */ /* 0x000fe4000bf22070 */
[----:B------:R-:W-:Y:S02]  /*03f0*/  UPLOP3.LUT UP2, UPT, UPT, UPT, UPT, 0x80, 0x8 ;  /* 0x000000000008789c */ /* 0x000fe40003f4f070 */
[----:B---3--:R-:W-:-:S04]  /*0400*/  UISETP.NE.U32.AND UP0, UPT, UR6, URZ, UPT ;  /* 0x000000ff0600728c */ /* 0x008fc8000bf05070 */
[----:B------:R-:W-:-:S04]  /*0410*/  UISETP.NE.AND.EX UP0, UPT, UR7, URZ, UPT, UP0 ;  /* 0x000000ff0700728c */ /* 0x000fc8000bf05300 */
[----:B------:R-:W-:-:S04]  /*0420*/  UISETP.EQ.OR.EX UP3, UPT, UR5, URZ, !UP0, UP1 ;  /* 0x000000ff0500728c */ /* 0x000fc8000c762710 */
[----:B------:R-:W-:-:S05]  /*0430*/  UP2UR UR46, UPR, URZ, 0x8 ;  /* 0x00000008ff2e7883 */ /* 0x000fca0008000000 */
[----:B------:R-:W-:Y:S07]  /*0440*/  BRA.U !UP3, `(.L_x_8) ;  /* 0x000000010b207547 */ /* 0x000fee000b800000 */
[----:B------:R-:W-:Y:S01]  /*0450*/  UISETP.NE.U32.AND UP2, UPT, UR4, URZ, UPT ;  /* 0x000000ff0400728c */ /* 0x000fe2000bf45070 */
[----:B-----5:R-:W-:Y:S01]  /*0460*/  FSETP.NEU.AND P0, PT, R51, RZ, PT ;  /* 0x000000ff3300720b */ /* 0x020fe20003f0d000 */
[----:B------:R-:W-:Y:S02]  /*0470*/  USEL UR4, URZ, 0xffffffff, UP0 ;  /* 0xffffffffff047887 */ /* 0x000fe40008000000 */
[----:B------:R-:W-:-:S10]  /*0480*/  UISETP.NE.AND.EX UP2, UPT, UR5, URZ, UPT, UP2 ;  /* 0x000000ff0500728c */ /* 0x000fd4000bf45320 */
[----:B------:R-:W-:Y:S01]  /*0490*/  VOTEU.ANY UP1, P0 ;  /* 0x0000000000ff7886 */ /* 0x000fe20000020100 */
[----:B------:R-:W-:-:S04]  /*04a0*/  @!UP2 USEL UR4, URZ, 0xffffffff, UP1 ;  /* 0xffffffffff04a887 */ /* 0x000fc80008800000 */
[----:B------:R-:W-:-:S04]  /*04b0*/  ULOP3.LUT UR4, UR4, 0x1, URZ, 0xc0, !UPT ;  /* 0x0000000104047892 */ /* 0x000fc8000f8ec0ff */
[----:B------:R-:W-:-:S11]  /*04c0*/  UISETP.NE.U32.AND UP2, UPT, UR4, 0x1, UPT ;  /* 0x000000010400788c */ /* 0x000fd6000bf45070 */
.L_x_8:
[----:B-12---:R-:W1:Y:S01]  /*04d0*/  SHFL.IDX PT, R2, R83, RZ, 0x1f ;  /* 0x00001fff53027589 */ /* 0x006e6200000e0000 */
[----:B------:R-:W-:-:S04]  /*04e0*/  UISETP.NE.AND UP1, UPT, UR8, 0x2, UPT ;  /* 0x000000020800788c */ /* 0x000fc8000bf25270 */
[----:B------:R-:W-:Y:S01]  /*04f0*/  USEL UR7, URZ, 0x1, UP1 ;  /* 0x00000001ff077887 */ /* 0x000fe20008800000 */
[----:B-1----:R-:W-:-:S13]  /*0500*/  ISETP.NE.AND P0, PT, R2, RZ, PT ;  /* 0x000000ff0200720c */ /* 0x002fda0003f05270 */
[----:B------:R-:W-:Y:S05]  /*0510*/  @P0 BRA `(.L_x_9) ;  /* 0x0000000800140947 */ /* 0x000fea0003800000 */
[----:B------:R-:W-:Y:S01]  /*0520*/  ELECT P0, URZ, PT ;  /* 0x0000000000ff782f */ /* 0x000fe20003800000 */
[----:B------:R-:W-:-:S12]  /*0530*/  BSSY.RECONVERGENT B0, `(.L_x_9) ;  /* 0x0000083000007945 */ /* 0x000fd80003800200 */
[----:B------:R-:W-:Y:S05]  /*0540*/  @!P0 BRA `(.L_x_10) ;  /* 0x0000000800048947 */ /* 0x000fea0003800000 */
[----:B------:R-:W1:Y:S01]  /*0550*/  S2UR UR5, SR_CgaCtaId ;  /* 0x00000000000579c3 */ /* 0x000e620000008800 */
[----:B------:R-:W-:Y:S01]  /*0560*/  UMOV UR6, 0x400 ;  /* 0x0000040000067882 */ /* 0x000fe20000000000 */
[----:B------:R-:W-:Y:S02]  /*0570*/  UMOV UR4, 0x1 ;  /* 0x0000000100047882 */ /* 0x000fe40000000000 */
[----:B------:R-:W-:-:S04]  /*0580*/  UIADD3 UR10, UPT, UPT, -UR4, 0x100000, URZ ;  /* 0x00100000040a7890 */ /* 0x000fc8000fffe1ff */
[----:B------:R-:W-:Y:S02]  /*0590*/  USHF.L.U32 UR11, UR10, 0xb, URZ ;  /* 0x0000000b0a0b7899 */ /* 0x000fe400080006ff */
[----:B------:R-:W-:Y:S02]  /*05a0*/  USHF.L.U32 UR10, UR10, 0x1, URZ ;  /* 0x000000010a0a7899 */ /* 0x000fe400080006ff */
[----:B-1----:R-:W-:Y:S01]  /*05b0*/  ULEA UR5, UR5, UR6, 0x18 ;  /* 0x0000000605057291 */ /* 0x002fe2000f8ec0ff */
[----:B------:R-:W1:Y:S11]  /*05c0*/  FENCE.VIEW.ASYNC.S ;  /* 0x00000000000073c6 */ /* 0x000e760000000000 */
[----:B-1----:R1:W2:Y:S01]  /*05d0*/  SYNCS.EXCH.64 URZ, [UR5], UR10 ;  /* 0x0000000a05ff75b2 */ /* 0x0022a20008000100 */
[----:B------:R1:W3:Y:S01]  /*05e0*/  SYNCS.EXCH.64 URZ, [UR5+0x1e0], UR10 ;  /* 0x0001e00a05ff75b2 */ /* 0x0002e20008000100 */
[----:B------:R1:W4:Y:S01]  /*05f0*/  SYNCS.EXCH.64 URZ, [UR5+0x8], UR10 ;  /* 0x0000080a05ff75b2 */ /* 0x0003220008000100 */
[----:B------:R1:W1:Y:S01]  /*0600*/  SYNCS.EXCH.64 URZ, [UR5+0x1e8], UR10 ;  /* 0x0001e80a05ff75b2 */ /* 0x0002620008000100 */
        /* <DEDUP_REMOVED lines=116> */
[----:B--234-:R-:W-:Y:S01]  /*0d50*/  NOP ;  /* 0x0000000000007918 */ /* 0x01cfe20000000000 */
.L_x_10:
[----:B-1----:R-:W-:Y:S05]  /*0d60*/  BSYNC.RECONVERGENT B0 ;  /* 0x0000000000007941 */ /* 0x002fea0003800200 */
.L_x_9:
[----:B------:R-:W1:Y:S01]  /*0d70*/  SHFL.IDX PT, R2, R83, RZ, 0x1f ;  /* 0x00001fff53027589 */ /* 0x000e6200000e0000 */
[----:B------:R-:W-:Y:S01]  /*0d80*/  NOP ;  /* 0x0000000000007918 */ /* 0x000fe20000000000 */
[----:B-1----:R-:W-:-:S13]  /*0d90*/  ISETP.NE.AND P0, PT, R2, 0x1, PT ;  /* 0x000000010200780c */ /* 0x002fda0003f05270 */
[----:B------:R-:W-:Y:S05]  /*0da0*/  @P0 BRA `(.L_x_11) ;  /* 0x0000000000480947 */ /* 0x000fea0003800000 */
[----:B------:R-:W1:Y:S01]  /*0db0*/  S2UR UR6, SR_CgaCtaId ;  /* 0x00000000000679c3 */ /* 0x000e620000008800 */
[----:B------:R-:W-:Y:S01]  /*0dc0*/  UMOV UR9, 0x400 ;  /* 0x0000040000097882 */ /* 0x000fe20000000000 */
[----:B------:R-:W-:Y:S01]  /*0dd0*/  UMOV UR5, 0x20 ;  /* 0x0000002000057882 */ /* 0x000fe20000000000 */
[----:B------:R-:W-:Y:S01]  /*0de0*/  UMOV UR4, 0x80 ;  /* 0x0000008000047882 */ /* 0x000fe20000000000 */
[----:B------:R-:W-:-:S04]  /*0df0*/  UIADD3 UR10, UPT, UPT, -UR5, 0x100000, URZ ;  /* 0x00100000050a7890 */ /* 0x000fc8000fffe1ff */
[----:B------:R-:W-:Y:S02]  /*0e00*/  USHF.L.U32 UR11, UR10, 0xb, URZ ;  /* 0x0000000b0a0b7899 */ /* 0x000fe400080006ff */
[----:B------:R-:W-:Y:S02]  /*0e10*/  USHF.L.U32 UR10, UR10, 0x1, URZ ;  /* 0x000000010a0a7899 */ /* 0x000fe400080006ff */
[----:B------:R-:W-:-:S04]  /*0e20*/  UIADD3 UR4, UPT, UPT, -UR4, 0x100000, URZ ;  /* 0x0010000004047890 */ /* 0x000fc8000fffe1ff */
[----:B------:R-:W-:Y:S02]  /*0e30*/  USHF.L.U32 UR5, UR4, 0xb, URZ ;  /* 0x0000000b04057899 */ /* 0x000fe400080006ff */
[----:B------:R-:W-:Y:S01]  /*0e40*/  USHF.L.U32 UR4, UR4, 0x1, URZ ;  /* 0x0000000104047899 */ /* 0x000fe200080006ff */
[----:B------:R-:W-:Y:S01]  /*0e50*/  ELECT P0, URZ, PT ;  /* 0x0000000000ff782f */ /* 0x000fe20003800000 */
[----:B-1----:R-:W-:Y:S01]  /*0e60*/  ULEA UR6, UR6, UR9, 0x18 ;  /* 0x0000000906067291 */ /* 0x002fe2000f8ec0ff */
[----:B------:R-:W1:Y:S11]  /*0e70*/  FENCE.VIEW.ASYNC.S ;  /* 0x00000000000073c6 */ /* 0x000e760000000000 */
[----:B-1----:R1:W2:Y:S01]  /*0e80*/  SYNCS.EXCH.64 URZ, [UR6+0x3c0], UR10 ;  /* 0x0003c00a06ff75b2 */ /* 0x0022a20008000100 */
[----:B------:R1:W3:Y:S01]  /*0e90*/  SYNCS.EXCH.64 URZ, [UR6+0x3d0], UR4 ;  /* 0x0003d00406ff75b2 */ /* 0x0002e20008000100 */
[----:B------:R1:W4:Y:S01]  /*0ea0*/  SYNCS.EXCH.64 URZ, [UR6+0x3c8], UR10 ;  /* 0x0003c80a06ff75b2 */ /* 0x0003220008000100 */
[----:B------:R1:W1:Y:S01]  /*0eb0*/  SYNCS.EXCH.64 URZ, [UR6+0x3d8], UR4 ;  /* 0x0003d80406ff75b2 */ /* 0x0002620008000100 */
[----:B------:R-:W-:Y:S01]  /*0ec0*/  NOP ;  /* 0x0000000000007918 */ /* 0x000fe20000000000 */
.L_x_11:
[----:B------:R-:W2:Y:S01]  /*0ed0*/  SHFL.IDX PT, R2, R83, RZ, 0x1f ;  /* 0x00001fff53027589 */ /* 0x000ea200000e0000 */
[----:B------:R-:W-:Y:S01]  /*0ee0*/  NOP ;  /* 0x0000000000007918 */ /* 0x000fe20000000000 */
[----:B--2---:R-:W-:-:S13]  /*0ef0*/  ISETP.NE.AND P0, PT, R2, 0x3, PT ;  /* 0x000000030200780c */ /* 0x004fda0003f05270 */
[----:B------:R-:W-:Y:S05]  /*0f00*/  @P0 BRA `(.L_x_12) ;  /* 0x0000000000300947 */ /* 0x000fea0003800000 */
[----:B-1----:R-:W1:Y:S01]  /*0f10*/  S2UR UR5, SR_CgaCtaId ;  /* 0x00000000000579c3 */ /* 0x002e620000008800 */
[----:B------:R-:W-:Y:S01]  /*0f20*/  UMOV UR6, 0x400 ;  /* 0x0000040000067882 */ /* 0x000fe20000000000 */
[----:B------:R-:W-:Y:S01]  /*0f30*/  UMOV UR4, 0x20 ;  /* 0x0000002000047882 */ /* 0x000fe20000000000 */
[----:B------:R-:W-:Y:S01]  /*0f40*/  ELECT P0, URZ, PT ;  /* 0x0000000000ff782f */ /* 0x000fe20003800000 */
[----:B------:R-:W-:-:S04]  /*0f50*/  UIADD3 UR10, UPT, UPT, -UR4, 0x100000, URZ ;  /* 0x00100000040a7890 */ /* 0x000fc8000fffe1ff */
[----:B------:R-:W-:Y:S02]  /*0f60*/  USHF.L.U32 UR11, UR10, 0xb, URZ ;  /* 0x0000000b0a0b7899 */ /* 0x000fe400080006ff */
[----:B------:R-:W-:Y:S02]  /*0f70*/  USHF.L.U32 UR10, UR10, 0x1, URZ ;  /* 0x000000010a0a7899 */ /* 0x000fe400080006ff */
[----:B-1----:R-:W-:Y:S01]  /*0f80*/  ULEA UR5, UR5, UR6, 0x18 ;  /* 0x0000000605057291 */ /* 0x002fe2000f8ec0ff */
[----:B------:R-:W1:Y:S11]  /*0f90*/  FENCE.VIEW.ASYNC.S ;  /* 0x00000000000073c6 */ /* 0x000e760000000000 */
[----:B-1----:R2:W1:Y:S01]  /*0fa0*/  SYNCS.EXCH.64 URZ, [UR5+0x3e0], UR10 ;  /* 0x0003e00a05ff75b2 */ /* 0x0024620008000100 */
[----:B------:R2:W1:Y:S02]  /*0fb0*/  SYNCS.EXCH.64 URZ, [UR5+0x3e8], UR10 ;  /* 0x0003e80a05ff75b2 */ /* 0x0004640008000100 */
[----:B--2---:R-:W-:Y:S01]  /*0fc0*/  NOP ;  /* 0x0000000000007918 */ /* 0x004fe20000000000 */
.L_x_12:
[----:B------:R-:W2:Y:S01]  /*0fd0*/  SHFL.IDX PT, R2, R83, RZ, 0x1f ;  /* 0x00001fff53027589 */ /* 0x000ea200000e0000 */
[----:B------:R-:W-:Y:S01]  /*0fe0*/  NOP ;  /* 0x0000000000007918 */ /* 0x000fe20000000000 */
[----:B--2---:R-:W-:-:S13]  /*0ff0*/  ISETP.NE.AND P0, PT, R2, 0x4, PT ;  /* 0x000000040200780c */ /* 0x004fda0003f05270 */
[----:B------:R-:W-:Y:S05]  /*1000*/  @P0 BRA `(.L_x_13) ;  /* 0x00000000004c0947 */ /* 0x000fea0003800000 */
[----:B-1----:R-:W1:Y:S01]  /*1010*/  S2UR UR5, SR_CgaCtaId ;  /* 0x00000000000579c3 */ /* 0x002e620000008800 */
[----:B------:R-:W-:Y:S01]  /*1020*/  UMOV UR9, 0x100 ;  /* 0x0000010000097882 */ /* 0x000fe20000000000 */
[----:B------:R-:W-:Y:S01]  /*1030*/  UMOV UR6, 0x400 ;  /* 0x0000040000067882 */ /* 0x000fe20000000000 */
[----:B------:R-:W-:Y:S01]  /*1040*/  USEL UR9, UR9, 0xe0, UP2 ;  /* 0x000000e009097887 */ /* 0x000fe20009000000 */
[----:B------:R-:W-:Y:S01]  /*1050*/  UMOV UR4, 0x1 ;  /* 0x0000000100047882 */ /* 0x000fe20000000000 */
[----:B------:R-:W-:Y:S01]  /*1060*/  ELECT P0, URZ, PT ;  /* 0x0000000000ff782f */ /* 0x000fe20003800000 */
[----:B------:R-:W-:-:S04]  /*1070*/  UIADD3 UR10, UPT, UPT, -UR4, 0x100000, URZ ;  /* 0x00100000040a7890 */ /* 0x000fc8000fffe1ff */
[----:B------:R-:W-:Y:S02]  /*1080*/  USHF.L.U32 UR11, UR10, 0xb, URZ ;  /* 0x0000000b0a0b7899 */ /* 0x000fe400080006ff */
[----:B------:R-:W-:Y:S02]  /*1090*/  USHF.L.U32 UR10, UR10, 0x1, URZ ;  /* 0x000000010a0a7899 */ /* 0x000fe400080006ff */
[----:B------:R-:W-:-:S04]  /*10a0*/  UIADD3 UR12, UPT, UPT, -UR9, 0x100000, URZ ;  /* 0x00100000090c7890 */ /* 0x000fc8000fffe1ff */
[----:B------:R-:W-:Y:S02]  /*10b0*/  USHF.L.U32 UR13, UR12, 0xb, URZ ;  /* 0x0000000b0c0d7899 */ /* 0x000fe400080006ff */
[----:B------:R-:W-:Y:S02]  /*10c0*/  USHF.L.U32 UR12, UR12, 0x1, URZ ;  /* 0x000000010c0c7899 */ /* 0x000fe400080006ff */
[----:B-1----:R-:W-:Y:S01]  /*10d0*/  ULEA UR5, UR5, UR6, 0x18 ;  /* 0x0000000605057291 */ /* 0x002fe2000f8ec0ff */
[----:B------:R-:W1:Y:S11]  /*10e0*/  FENCE.VIEW.ASYNC.S ;  /* 0x00000000000073c6 */ /* 0x000e760000000000 */
[----:B-1----:R2:W1:Y:S01]  /*10f0*/  SYNCS.EXCH.64 URZ, [UR5+0x3f0], UR10 ;  /* 0x0003f00a05ff75b2 */ /* 0x0024620008000100 */
[----:B------:R2:W1:Y:S01]  /*1100*/  SYNCS.EXCH.64 URZ, [UR5+0x400], UR12 ;  /* 0x0004000c05ff75b2 */ /* 0x0004620008000100 */
[----:B------:R2:W1:Y:S01]  /*1110*/  SYNCS.EXCH.64 URZ, [UR5+0x3f8], UR10 ;  /* 0x0003f80a05ff75b2 */ /* 0x0004620008000100 */
[----:B------:R2:W1:Y:S02]  /*1120*/  SYNCS.EXCH.64 URZ, [UR5+0x408], UR12 ;  /* 0x0004080c05ff75b2 */ /* 0x0004640008000100 */
[----:B--2---:R-:W-:Y:S01]  /*1130*/  NOP ;  /* 0x0000000000007918 */ /* 0x004fe20000000000 */
.L_x_13:
[----:B------:R-:W2:Y:S01]  /*1140*/  SHFL.IDX PT, R2, R83, RZ, 0x1f ;  /* 0x00001fff53027589 */ /* 0x000ea200000e0000 */
[----:B------:R-:W-:Y:S01]  /*1150*/  NOP ;  /* 0x0000000000007918 */ /* 0x000fe20000000000 */
[----:B--2---:R-:W-:-:S13]  /*1160*/  ISETP.NE.AND P0, PT, R2, 0x5, PT ;  /* 0x000000050200780c */ /* 0x004fda0003f05270 */
[----:B------:R-:W-:Y:S05]  /*1170*/  @P0 BRA `(.L_x_14) ;  /* 0x0000000000580947 */ /* 0x000fea0003800000 */
[----:B-1----:R-:W1:Y:S01]  /*1180*/  S2UR UR6, SR_CgaCtaId ;  /* 0x00000000000679c3 */ /* 0x002e620000008800 */
        /* <DEDUP_REMOVED lines=12> */
[----:B-1----:R2:W1:Y:S01]  /*1250*/  SYNCS.EXCH.64 URZ, [UR6+0x410], UR10 ;  /* 0x0004100a06ff75b2 */ /* 0x0024620008000100 */
[----:B------:R2:W1:Y:S01]  /*1260*/  SYNCS.EXCH.64 URZ, [UR6+0x430], UR4 ;  /* 0x0004300406ff75b2 */ /* 0x0004620008000100 */
[----:B------:R2:W1:Y:S01]  /*1270*/  SYNCS.EXCH.64 URZ, [UR6+0x418], UR10 ;  /* 0x0004180a06ff75b2 */ /* 0x0004620008000100 */
[----:B------:R2:W1:Y:S01]  /*1280*/  SYNCS.EXCH.64 URZ, [UR6+0x438], UR4 ;  /* 0x0004380406ff75b2 */ /* 0x0004620008000100 */
[----:B------:R2:W1:Y:S01]  /*1290*/  SYNCS.EXCH.64 URZ, [UR6+0x420], UR10 ;  /* 0x0004200a06ff75b2 */ /* 0x0004620008000100 */
[----:B------:R2:W1:Y:S01]  /*12a0*/  SYNCS.EXCH.64 URZ, [UR6+0x440], UR4 ;  /* 0x0004400406ff75b2 */ /* 0x0004620008000100 */
[----:B------:R2:W1:Y:S01]  /*12b0*/  SYNCS.EXCH.64 URZ, [UR6+0x428], UR10 ;  /* 0x0004280a06ff75b2 */ /* 0x0004620008000100 */
[----:B------:R2:W1:Y:S02]  /*12c0*/  SYNCS.EXCH.64 URZ, [UR6+0x448], UR4 ;  /* 0x0004480406ff75b2 */ /* 0x0004640008000100 */
[----:B--2---:R-:W-:Y:S01]  /*12d0*/  NOP ;  /* 0x0000000000007918 */ /* 0x004fe20000000000 */
.L_x_14:
        /* <DEDUP_REMOVED lines=18> */
.L_x_15:
[----:B-1----:R-:W1:Y:S01]  /*1400*/  S2UR UR5, SR_CTAID.X ;  /* 0x00000000000579c3 */ /* 0x002e620000002500 */
[----:B------:R-:W-:-:S05]  /*1410*/  CS2R.32 R77, SR_CgaSize ;  /* 0x00000000004d7805 */ /* 0x000fca0000008a00 */
[----:B------:R-:W-:-:S05]  /*1420*/  IMAD R77, R77, -0xa0, RZ ;  /* 0xffffff604d4d7824 */ /* 0x000fca00078e02ff */
[----:B------:R-:W-:-:S14]  /*1430*/  R2UR UR9, R77 ;  /* 0x000000004d0972ca */ /* 0x000fdc00000e0000 */
[----:B------:R-:W2:Y:S01]  /*1440*/  LDCU UR9, c[0x0][UR9+0x2b0] ;  /* 0x00005600090977ac */ /* 0x000ea20008000800 */
[----:B------:R-:W-:Y:S01]  /*1450*/  NOP ;  /* 0x0000000000007918 */ /* 0x000fe20000000000 */
[----:B------:R-:W-:-:S05]  /*1460*/  CS2R.32 R77, SR_CgaSize ;  /* 0x00000000004d7805 */ /* 0x000fca0000008a00 */
[----:B------:R-:W-:-:S05]  /*1470*/  IMAD R77, R77, -0xa0, RZ ;  /* 0xffffff604d4d7824 */ /* 0x000fca00078e02ff */
[----:B------:R-:W-:-:S14]  /*1480*/  R2UR UR6, R77 ;  /* 0x000000004d0672ca */ /* 0x000fdc00000e0000 */
[----:B------:R-:W3:Y:S01]  /*1490*/  LDCU UR6, c[0x0][UR6+0x2b4] ;  /* 0x00005680060677ac */ /* 0x000ee20008000800 */
[----:B------:R-:W4:Y:S08]  /*14a0*/  S2UR UR4, SR_CTAID.Y ;  /* 0x00000000000479c3 */ /* 0x000f300000002600 */
[----:B------:R-:W3:Y:S01]  /*14b0*/  LDC R10, c[0x0][0xb24] ;  /* 0x0002c900ff0a7b82 */ /* 0x000ee20000000800 */
[----:B-1----:R-:W-:-:S02]  /*14c0*/  I2FP.F32.U32 R75, UR5 ;  /* 0x00000005004b7c45 */ /* 0x002fc40008201000 */
[----:B------:R-:W-:-:S05]  /*14d0*/  CS2R.32 R3, SR_CgaSize ;  /* 0x0000000000037805 */ /* 0x000fca0000008a00 */
[----:B------:R-:W-:-:S06]  /*14e0*/  IMAD R3, R3, -0xa0, RZ ;  /* 0xffffff6003037824 */ /* 0x000fcc00078e02ff */
[----:B------:R-:W1:Y:S01]  /*14f0*/  LDC R3, c[0x0][R3+0x2a0] ;  /* 0x0000a80003037b82 */ /* 0x000e620000000800 */
[----:B------:R-:W-:Y:S01]  /*1500*/  MOV R77, UR5 ;  /* 0x00000005004d7c02 */ /* 0x000fe20008000f00 */
[----:B--2---:R-:W-:Y:S01]  /*1510*/  FMUL R75, R75, UR9 ;  /* 0x000000094b4b7c20 */ /* 0x004fe20008400000 */
[----:B----4-:R-:W-:Y:S02]  /*1520*/  I2FP.F32.U32 R74, UR4 ;  /* 0x00000004004a7c45 */ /* 0x010fe40008201000 */
[----:B------:R-:W-:-:S05]  /*1530*/  CS2R.32 R2, SR_CgaSize ;  /* 0x0000000000027805 */ /* 0x000fca0000008a00 */
[----:B------:R-:W-:-:S06]  /*1540*/  IMAD R2, R2, -0xa0, RZ ;  /* 0xffffff6002027824 */ /* 0x000fcc00078e02ff */
[----:B------:R-:W2:Y:S01]  /*1550*/  LDC R2, c[0x0][R2+0x2a4] ;  /* 0x0000a90002027b82 */ /* 0x000ea20000000800 */
[----:B------:R-:W-:Y:S01]  /*1560*/  MOV R76, UR4 ;  /* 0x00000004004c7c02 */ /* 0x000fe20008000f00 */
[----:B------:R-:W4:Y:S01]  /*1570*/  F2I.U32.TRUNC.NTZ R75, R75 ;  /* 0x0000004b004b7305 */ /* 0x000f22000020f000 */
[----:B---3--:R-:W-:-:S05]  /*1580*/  FMUL R74, R74, UR6 ;  /* 0x000000064a4a7c20 */ /* 0x008fca0008400000 */
[----:B------:R-:W-:Y:S01]  /*1590*/  BAR.SYNC.DEFER_BLOCKING 0x0 ;  /* 0x0000000000007b1d */ /* 0x000fe20000010000 */
[----:B------:R-:W-:-:S05]  /*15a0*/  ISETP.GE.AND P0, PT, R10, 0x1, PT ;  /* 0x000000010a00780c */ /* 0x000fca0003f06270 */
[----:B------:R-:W3:Y:S02]  /*15b0*/  F2I.U32.TRUNC.NTZ R74, R74 ;  /* 0x0000004a004a7305 */ /* 0x000ee4000020f000 */
[----:B------:R-:W2:Y:S01]  /*15c0*/  S2UR UR36, SR_CTAID.Z ;  /* 0x00000000002479c3 */ /* 0x000ea20000002700 */
[----:B----4-:R-:W-:-:S05]  /*15d0*/  IADD3 R75, PT, PT, -R75, RZ, RZ ;  /* 0x000000ff4b4b7210 */ /* 0x010fca0007ffe1ff */
[----:B-1----:R-:W-:Y:S01]  /*15e0*/  IMAD R75, R3, R75, UR5 ;  /* 0x00000005034b7e24 */ /* 0x002fe2000f8e024b */
[----:B---3--:R-:W-:-:S05]  /*15f0*/  IADD3 R74, PT, PT, -R74, RZ, RZ ;  /* 0x000000ff4a4a7210 */ /* 0x008fca0007ffe1ff */
[----:B--2---:R-:W-:Y:S01]  /*1600*/  IMAD R74, R2, R74, UR4 ;  /* 0x00000004024a7e24 */ /* 0x004fe2000f8e024a */
[----:B------:R-:W-:Y:S06]  /*1610*/  @!P0 BRA `(.L_x_16) ;  /* 0x0000000000b88947 */ /* 0x000fec0003800000 */
[----:B------:R-:W1:Y:S01]  /*1620*/  LDC.64 R4, c[0x0][0xb18] ;  /* 0x0002c600ff047b82 */ /* 0x000e620000000a00 */
[----:B------:R-:W-:-:S07]  /*1630*/  ISETP.NE.AND P0, PT, R10, 0x1, PT ;  /* 0x000000010a00780c */ /* 0x000fce0003f05270 */
[----:B------:R-:W2:Y:S08]  /*1640*/  LDC R9, c[0x0][0xb0c] ;  /* 0x0002c300ff097b82 */ /* 0x000eb00000000800 */
[----:B------:R-:W3:Y:S08]  /*1650*/  LDC R12, c[0x0][0x370] ;  /* 0x0000dc00ff0c7b82 */ /* 0x000ef00000000800 */
[----:B------:R-:W4:Y:S01]  /*1660*/  LDC R11, c[0x0][0x374] ;  /* 0x0000dd00ff0b7b82 */ /* 0x000f220000000800 */
[----:B-1----:R-:W-:-:S07]  /*1670*/  ISETP.NE.AND P1, PT, R4, 0x1, PT ;  /* 0x000000010400780c */ /* 0x002fce0003f25270 */
[----:B------:R-:W3:Y:S01]  /*1680*/  LDC.64 R6, c[0x0][0xb10] ;  /* 0x0002c400ff067b82 */ /* 0x000ee20000000a00 */
[----:B--2---:R-:W-:-:S07]  /*1690*/  ISETP.NE.AND P2, PT, R9, 0x1, PT ;  /* 0x000000010900780c */ /* 0x004fce0003f45270 */
[----:B------:R-:W1:Y:S08]  /*16a0*/  LDC R8, c[0x0][0xb20] ;  /* 0x0002c800ff087b82 */ /* 0x000e700000000800 */
[----:B------:R-:W2:Y:S01]  /*16b0*/  LDC.64 R2, c[0x0][0xb28] ;  /* 0x0002ca00ff027b82 */ /* 0x000ea20000000a00 */
[----:B----4-:R-:W-:-:S04]  /*16c0*/  IMAD.HI.U32 R13, R11, R5, RZ ;  /* 0x000000050b0d7227 */ /* 0x010fc800078e00ff */
[----:B------:R-:W-:-:S04]  /*16d0*/  IMAD.HI.U32 R5, R76, R5, RZ ;  /* 0x000000054c057227 */ /* 0x000fc800078e00ff */
[----:B---3--:R-:W-:-:S05]  /*16e0*/  IMAD.HI.U32 R14, R12, R6, RZ ;  /* 0x000000060c0e7227 */ /* 0x008fca00078e00ff */
[-C--:B------:R-:W-:Y:S01]  /*16f0*/  @P2 SHF.R.U32.HI R12, RZ, R7.reuse, R14 ;  /* 0x00000007ff0c2219 */ /* 0x080fe2000001160e */
[----:B------:R-:W-:Y:S01]  /*1700*/  IMAD.HI.U32 R14, R77, R6, RZ ;  /* 0x000000064d0e7227 */ /* 0x000fe200078e00ff */
[-C--:B-1----:R-:W-:Y:S02]  /*1710*/  @P1 SHF.R.U32.HI R11, RZ, R8.reuse, R13 ;  /* 0x00000008ff0b1219 */ /* 0x082fe4000001160d */
[----:B------:R-:W-:Y:S02]  /*1720*/  SHF.R.U32.HI R5, RZ, R8, R5 ;  /* 0x00000008ff057219 */ /* 0x000fe40000011605 */
[----:B------:R-:W-:Y:S02]  /*1730*/  SHF.R.U32.HI R14, RZ, R7, R14 ;  /* 0x00000007ff0e7219 */ /* 0x000fe4000001160e */
[----:B------:R-:W-:Y:S01]  /*1740*/  SEL R5, R76, R5, !P1 ;  /* 0x000000054c057207 */ /* 0x000fe20004800000 */
[----:B--2---:R-:W-:Y:S01]  /*1750*/  IMAD.HI.U32 R13, R11, R2, RZ ;  /* 0x000000020b0d7227 */ /* 0x004fe200078e00ff */
[----:B------:R-:W-:-:S03]  /*1760*/  SEL R14, R77, R14, !P2 ;  /* 0x0000000e4d0e7207 */ /* 0x000fc60005000000 */
[----:B------:R-:W-:Y:S01]  /*1770*/  IMAD.HI.U32 R6, R12, R2, RZ ;  /* 0x000000020c067227 */ /* 0x000fe200078e00ff */
[----:B------:R-:W-:-:S04]  /*1780*/  @P0 SHF.R.U32.HI R11, RZ, R3, R13 ;  /* 0x00000003ff0b0219 */ /* 0x000fc8000001160d */
[----:B------:R-:W-:Y:S01]  /*1790*/  @P0 SHF.R.U32.HI R12, RZ, R3, R6 ;  /* 0x00000003ff0c0219 */ /* 0x000fe20000011606 */
[----:B------:R-:W-:-:S04]  /*17a0*/  IMAD R11, R11, R10, RZ ;  /* 0x0000000a0b0b7224 */ /* 0x000fc800078e02ff */
[----:B------:R-:W-:Y:S01]  /*17b0*/  IMAD R6, R12, R10, RZ ;  /* 0x0000000a0c067224 */ /* 0x000fe200078e02ff */
[----:B------:R-:W-:-:S04]  /*17c0*/  ISETP.GE.AND P1, PT, R5, R11, PT ;  /* 0x0000000b0500720c */ /* 0x000fc80003f26270 */
[----:B------:R-:W-:Y:S01]  /*17d0*/  ISETP.GE.OR P1, PT, R14, R6, P1 ;  /* 0x000000060e00720c */ /* 0x000fe20000f26670 */
[----:B------:R-:W-:-:S05]  /*17e0*/  IMAD.HI.U32 R6, R5, R2, RZ ;  /* 0x0000000205067227 */ /* 0x000fca00078e00ff */
[----:B------:R-:W-:-:S04]  /*17f0*/  SHF.R.U32.HI R6, RZ, R3, R6 ;  /* 0x00000003ff067219 */ /* 0x000fc80000011606 */
[----:B------:R-:W-:-:S03]  /*1800*/  SEL R6, R5, R6, !P0 ;  /* 0x0000000605067207 */ /* 0x000fc60004000000 */
[----:B------:R-:W-:Y:S01]  /*1810*/  @!P1 IMAD.HI.U32 R7, R14, R2, RZ ;  /* 0x000000020e079227 */ /* 0x000fe200078e00ff */
[----:B------:R-:W-:-:S04]  /*1820*/  IADD3 R2, PT, PT, -R6, RZ, RZ ;  /* 0x000000ff06027210 */ /* 0x000fc80007ffe1ff */
[----:B------:R-:W-:Y:S01]  /*1830*/  @!P1 SHF.R.U32.HI R3, RZ, R3, R7 ;  /* 0x00000003ff039219 */ /* 0x000fe20000011607 */
[----:B------:R-:W-:Y:S01]  /*1840*/  IMAD R2, R10, R2, R5 ;  /* 0x000000020a027224 */ /* 0x000fe200078e0205 */
[----:B------:R-:W-:Y:S02]  /*1850*/  IADD3 R7, PT, PT, -R5, RZ, RZ ;  /* 0x000000ff05077210 */ /* 0x000fe40007ffe1ff */
[----:B------:R-:W-:-:S03]  /*1860*/  @!P1 SEL R3, R14, R3, !P0 ;  /* 0x000000030e039207 */ /* 0x000fc60004000000 */
[----:B------:R-:W-:Y:S02]  /*1870*/  IMAD R7, R4, R7, R76 ;  /* 0x0000000704077224 */ /* 0x000fe400078e024c */
[--C-:B------:R-:W-:Y:S02]  /*1880*/  @!P1 IMAD.IADD R6, R6, 0x1, -R3.reuse ;  /* 0x0000000106069824 */ /* 0x100fe400078e0a03 */
[----:B------:R-:W-:Y:S01]  /*1890*/  @!P1 IMAD R3, R2, R12, R3 ;  /* 0x0000000c02039224 */ /* 0x000fe200078e0203 */
[----:B------:R-:W-:Y:S01]  /*18a0*/  IADD3 R2, PT, PT, -R14, RZ, RZ ;  /* 0x000000ff0e027210 */ /* 0x000fe20007ffe1ff */
[----:B------:R-:W-:Y:S02]  /*18b0*/  @!P1 IMAD R5, R6, R10, R14 ;  /* 0x0000000a06059224 */ /* 0x000fe400078e020e */
[----:B------:R-:W-:Y:S02]  /*18c0*/  @!P1 IMAD.MOV.U32 R14, RZ, RZ, R3 ;  /* 0x000000ffff0e9224 */ /* 0x000fe400078e0003 */
[----:B------:R-:W-:-:S02]  /*18d0*/  IMAD R2, R9, R2, R77 ;  /* 0x0000000209027224 */ /* 0x000fc400078e024d */
[----:B------:R-:W-:Y:S02]  /*18e0*/  IMAD R76, R5, R4, R7 ;  /* 0x00000004054c7224 */ /* 0x000fe400078e0207 */
[----:B------:R-:W-:Y:S02]  /*18f0*/  IMAD R77, R14, R9, R2 ;  /* 0x000000090e4d7224 */ /* 0x000fe400078e0202 */
.L_x_16:
[----:B------:R-:W1:Y:S01]  /*1900*/  LDCU UR4, c[0x0][0xb30] ;  /* 0x00016600ff0477ac */ /* 0x000e620008000800 */
[----:B------:R-:W2:Y:S08]  /*1910*/  S2UR UR37, SR_CgaCtaId ;  /* 0x00000000002579c3 */ /* 0x000eb00000008800 */
[----:B------:R-:W3:Y:S01]  /*1920*/  LDC R44, c[0x0][0xb24] ;  /* 0x0002c900ff2c7b82 */ /* 0x000ee20000000800 */
[----:B-1----:R-:W-:-:S09]  /*1930*/  UISETP.NE.AND UP1, UPT, UR4, 0x1, UPT ;  /* 0x000000010400788c */ /* 0x002fd2000bf25270 */
[----:B--2---:R-:W-:Y:S05]  /*1940*/  BRA.U UP1, `(.L_x_17) ;  /* 0x0000000101407547 */ /* 0x004fea000b800000 */
[----:B------:R-:W1:Y:S08]  /*1950*/  LDC.64 R4, c[0x0][0xb10] ;  /* 0x0002c400ff047b82 */ /* 0x000e700000000a00 */
[----:B------:R-:W2:Y:S08]  /*1960*/  LDC.64 R2, c[0x0][0xb18] ;  /* 0x0002c600ff027b82 */ /* 0x000eb00000000a00 */
[----:B------:R-:W4:Y:S08]  /*1970*/  LDC R6, c[0x0][0xb20] ;  /* 0x0002c800ff067b82 */ /* 0x000f300000000800 */
[----:B------:R-:W3:Y:S01]  /*1980*/  LDC R7, c[0x0][0xb0c] ;  /* 0x0002c300ff077b82 */ /* 0x000ee20000000800 */
[----:B-1----:R-:W-:-:S05]  /*1990*/  IMAD.HI.U32 R4, R77, R4, RZ ;  /* 0x000000044d047227 */ /* 0x002fca00078e00ff */
[----:B------:R-:W-:Y:S01]  /*19a0*/  SHF.R.U32.HI R4, RZ, R5, R4 ;  /* 0x00000005ff047219 */ /* 0x000fe20000011604 */
[----:B--2---:R-:W-:Y:S01]  /*19b0*/  IMAD.HI.U32 R3, R76, R3, RZ ;  /* 0x000000034c037227 */ /* 0x004fe200078e00ff */
[----:B------:R-:W-:-:S04]  /*19c0*/  ISETP.NE.AND P0, PT, R2, 0x1, PT ;  /* 0x000000010200780c */ /* 0x000fc80003f05270 */
[----:B----4-:R-:W-:-:S04]  /*19d0*/  SHF.R.U32.HI R3, RZ, R6, R3 ;  /* 0x00000006ff037219 */ /* 0x010fc80000011603 */
[----:B------:R-:W-:Y:S02]  /*19e0*/  SEL R3, R76, R3, !P0 ;  /* 0x000000034c037207 */ /* 0x000fe40004000000 */
[----:B---3--:R-:W-:-:S04]  /*19f0*/  ISETP.NE.AND P1, PT, R7, 0x1, PT ;  /* 0x000000010700780c */ /* 0x008fc80003f25270 */
[----:B------:R-:W-:-:S05]  /*1a00*/  SEL R4, R77, R4, !P1 ;  /* 0x000000044d047207 */ /* 0x000fca0004800000 */
[----:B------:R-:W-:Y:S02]  /*1a10*/  IMAD.IADD R5, R3, 0x1, -R4 ;  /* 0x0000000103057824 */ /* 0x000fe400078e0a04 */
[----:B------:R-:W-:Y:S02]  /*1a20*/  IMAD.IADD R3, R4, 0x1, -R3 ;  /* 0x0000000104037824 */ /* 0x000fe400078e0a03 */
[----:B------:R-:W-:Y:S02]  /*1a30*/  IMAD R77, R5, R7, R77 ;  /* 0x00000007054d7224 */ /* 0x000fe400078e024d */
[----:B------:R-:W-:-:S07]  /*1a40*/  IMAD R76, R3, R2, R76 ;  /* 0x00000002034c7224 */ /* 0x000fce00078e024c */
.L_x_17:
[----:B------:R-:W-:Y:S01]  /*1a50*/  BAR.SYNC.DEFER_BLOCKING 0x0 ;  /* 0x0000000000007b1d */ /* 0x000fe20000010000 */
[----:B------:R-:W-:Y:S01]  /*1a60*/  UISETP.NE.AND UP1, UPT, UR8, 0x2, UPT ;  /* 0x000000020800788c */ /* 0x000fe2000bf25270 */
[----:B------:R-:W-:Y:S02]  /*1a70*/  ISETP.NE.OR P5, PT, R0, 0x2, !P5 ;  /* 0x000000020000780c */ /* 0x000fe40006fa5670 */
[----:B------:R-:W-:-:S06]  /*1a80*/  LOP3.LUT R2, R89, 0x1f, RZ, 0xc0, !PT ;  /* 0x0000001f59027812 */ /* 0x000fcc00078ec0ff */
[----:B------:R-:W-:Y:S05]  /*1a90*/  BRA.U UP1, `(.L_x_18) ;  /* 0x00000031013c7547 */ /* 0x000fea000b800000 */
[----:B------:R-:W1:Y:S01]  /*1aa0*/  LDCU UR15, c[0x0][0x38c] ;  /* 0x00007180ff0f77ac */ /* 0x000e620008000800 */
[----:B------:R-:W2:Y:S01]  /*1ab0*/  LDC R8, c[0x0][0x370] ;  /* 0x0000dc00ff087b82 */ /* 0x000ea20000000800 */
[----:B------:R-:W-:Y:S01]  /*1ac0*/  PLOP3.LUT P1, PT, PT, PT, UP2, 0x80, 0x8 ;  /* 0x000000000008781c */ /* 0x000fe20003f2f028 */
[----:B------:R-:W-:Y:S01]  /*1ad0*/  IMAD.MOV.U32 R15, RZ, RZ, 0x1 ;  /* 0x00000001ff0f7424 */ /* 0x000fe200078e00ff */
[----:B------:R-:W-:Y:S01]  /*1ae0*/  ISETP.EQ.OR P4, PT, R2, RZ, P5 ;  /* 0x000000ff0200720c */ /* 0x000fe20002f82670 */
[----:B------:R-:W-:Y:S01]  /*1af0*/  IMAD.MOV.U32 R14, RZ, RZ, RZ ;  /* 0x000000ffff0e7224 */ /* 0x000fe200078e00ff */
[----:B------:R-:W-:Y:S02]  /*1b00*/  PLOP3.LUT P1, PT, P1, PT, PT, 0x8, 0x80 ;  /* 0x000000000080781c */ /* 0x000fe40000f2e170 */
[----:B------:R-:W-:Y:S01]  /*1b10*/  CS2R R12, SRZ ;  /* 0x00000000000c7805 */ /* 0x000fe2000001ff00 */
[----:B------:R-:W-:Y:S01]  /*1b20*/  IMAD.MOV.U32 R11, RZ, RZ, 0x1 ;  /* 0x00000001ff0b7424 */ /* 0x000fe200078e00ff */
[----:B------:R-:W4:Y:S01]  /*1b30*/  LDC R0, c[0x0][0x374] ;  /* 0x0000dd00ff007b82 */ /* 0x000f220000000800 */
[----:B------:R-:W2:Y:S01]  /*1b40*/  LDCU.64 UR24, c[0x0][0x348] ;  /* 0x00006900ff1877ac */ /* 0x000ea20008000a00 */
[----:B------:R-:W-:Y:S01]  /*1b50*/  UMOV UR13, URZ ;  /* 0x000000ff000d7c82 */ /* 0x000fe20008000000 */
[----:B-1----:R-:W-:-:S04]  /*1b60*/  UIADD3 UR5, UPT, UPT, UR15, 0xf, URZ ;  /* 0x0000000f0f057890 */ /* 0x002fc8000fffe0ff */
[----:B------:R-:W-:-:S04]  /*1b70*/  USHF.R.S32.HI UR4, URZ, 0x1f, UR5 ;  /* 0x0000001fff047899 */ /* 0x000fc80008011405 */
[----:B------:R-:W-:-:S04]  /*1b80*/  ULEA.HI UR4, UR4, UR5, URZ, 0x4 ;  /* 0x0000000504047291 */ /* 0x000fc8000f8f20ff */
[----:B------:R-:W-:Y:S02]  /*1b90*/  USHF.R.S32.HI UR22, URZ, 0x4, UR4 ;  /* 0x00000004ff167899 */ /* 0x000fe40008011404 */
[----:B------:R-:W-:Y:S02]  /*1ba0*/  UIADD3 UR4, UPT, UPT, UR15, -0x1, URZ ;  /* 0xffffffff0f047890 */ /* 0x000fe4000fffe0ff */
[----:B------:R-:W-:Y:S02]  /*1bb0*/  UISETP.LT.U32.AND UP0, UPT, UR22, 0x3c, UPT ;  /* 0x0000003c1600788c */ /* 0x000fe4000bf01070 */
[----:B------:R-:W-:Y:S02]  /*1bc0*/  UISETP.GE.U32.AND UP1, UPT, UR4, -0x1f, UPT ;  /* 0xffffffe10400788c */ /* 0x000fe4000bf26070 */
[----:B------:R-:W-:Y:S02]  /*1bd0*/  USEL UR21, UR22, 0x3c, UP0 ;  /* 0x0000003c16157887 */ /* 0x000fe40008000000 */
[----:B------:R-:W-:-:S02]  /*1be0*/  UIADD3 UR15, UPT, UPT, UR15, 0x1e, URZ ;  /* 0x0000001e0f0f7890 */ /* 0x000fc4000fffe0ff */
[----:B------:R-:W-:Y:S02]  /*1bf0*/  UIADD3 UR7, UPT, UPT, UR21, -0x1, URZ ;  /* 0xffffffff15077890 */ /* 0x000fe4000fffe0ff */
[----:B------:R-:W-:-:S03]  /*1c00*/  UIADD3 UR14, UPT, UPT, UR22, -UR21, URZ ;  /* 0x80000015160e7290 */ /* 0x000fc6000fffe0ff */
[----:B------:R-:W-:-:S04]  /*1c10*/  @UP1 UIADD3 UR7, UPT, UPT, UR21, URZ, URZ ;  /* 0x000000ff15071290 */ /* 0x000fc8000fffe0ff */
[----:B--2---:R-:W-:-:S12]  /*1c20*/  UIADD3 UR7, UPT, UPT, UR7, 0x1, URZ ;  /* 0x0000000107077890 */ /* 0x004fd8000fffe0ff */
.L_x_36:
[----:B------:R-:W-:Y:S01]  /*1c30*/  UISETP.NE.AND UP0, UPT, UR37, URZ, UPT ;  /* 0x000000ff2500728c */ /* 0x000fe2000bf05270 */
[----:B------:R-:W1:Y:S08]  /*1c40*/  S2UR UR37, SR_CgaCtaId ;  /* 0x00000000002579c3 */ /* 0x000e700000008800 */
[----:B------:R-:W-:Y:S05]  /*1c50*/  BRA.U UP0, `(.L_x_19) ;  /* 0x0000000100347547 */ /* 0x000fea000b800000 */
[----:B------:R-:W2:Y:S01]  /*1c60*/  S2R R2, SR_CgaCtaId ;  /* 0x0000000000027919 */ /* 0x000ea20000008800 */
[----:B------:R-:W-:-:S04]  /*1c70*/  MOV R3, 0x400 ;  /* 0x0000040000037802 */ /* 0x000fc80000000f00 */
[----:B--2---:R-:W-:Y:S02]  /*1c80*/  LEA R2, R2, R3, 0x18 ;  /* 0x0000000302027211 */ /* 0x004fe400078ec0ff */
[----:B------:R-:W-:-:S03]  /*1c90*/  SHF.L.U32 R3, R11, 0x1f, RZ ;  /* 0x0000001f0b037819 */ /* 0x000fc600000006ff */
[----:B------:R-:W-:-:S04]  /*1ca0*/  IMAD R2, R12, 0x8, R2 ;  /* 0x000000080c027824 */ /* 0x000fc800078e0202 */
[----:B------:R-:W2:Y:S02]  /*1cb0*/  SYNCS.PHASECHK.TRANS64.TRYWAIT P0, [R2+URZ+0x460], R3 ;  /* 0x00046003020075a7 */ /* 0x000ea400080011ff */
[----:B--2---:R-:W-:Y:S05]  /*1cc0*/  @!P0 BRA `(.L_x_20) ;  /* 0x0000006c00c88947 */ /* 0x004fea0003800000 */
.L_x_161:
[----:B------:R-:W-:Y:S01]  /*1cd0*/  VIADD R12, R12, 0x1 ;  /* 0x000000010c0c7836 */ /* 0x000fe20000000000 */
[----:B------:R2:W-:Y:S04]  /*1ce0*/  SYNCS.ARRIVE.TRANS64.A1T0 RZ, [R2+URZ+0x450], RZ ;  /* 0x000450ff02ff79a7 */ /* 0x0005e800081000ff */
[----:B------:R-:W-:-:S04]  /*1cf0*/  ISETP.NE.AND P0, PT, R12, 0x2, PT ;  /* 0x000000020c00780c */ /* 0x000fc80003f05270 */
[----:B------:R-:W-:Y:S02]  /*1d00*/  SEL R12, R12, RZ, P0 ;  /* 0x000000ff0c0c7207 */ /* 0x000fe40000000000 */
[----:B--2---:R-:W-:-:S04]  /*1d10*/  SEL R2, RZ, 0x1, P0 ;  /* 0x00000001ff027807 */ /* 0x004fc80000000000 */
[----:B------:R-:W-:-:S07]  /*1d20*/  LOP3.LUT R11, R11, R2, RZ, 0x3c, !PT ;  /* 0x000000020b0b7212 */ /* 0x000fce00078e3cff */
.L_x_19:
[----:B------:R-:W-:Y:S01]  /*1d30*/  UMOV UR4, 0x400 ;  /* 0x0000040000047882 */ /* 0x000fe20000000000 */
[----:B------:R-:W-:Y:S01]  /*1d40*/  SHF.L.U32 R2, R15, 0x1f, RZ ;  /* 0x0000001f0f027819 */ /* 0x000fe200000006ff */
[----:B-1----:R-:W-:Y:S01]  /*1d50*/  ULEA UR4, UR37, UR4, 0x18 ;  /* 0x0000000425047291 */ /* 0x002fe2000f8ec0ff */
[----:B------:R-:W-:Y:S01]  /*1d60*/  R2UR UR35, R77 ;  /* 0x000000004d2372ca */ /* 0x000fe200000e0000 */
[----:B------:R-:W-:Y:S01]  /*1d70*/  UISETP.GE.U32.AND UP0, UPT, UR15, 0x1f, UPT ;  /* 0x0000001f0f00788c */ /* 0x000fe2000bf06070 */
[----:B------:R-:W-:Y:S01]  /*1d80*/  R2UR UR11, R76 ;  /* 0x000000004c0b72ca */ /* 0x000fe200000e0000 */
[----:B------:R-:W-:Y:S01]  /*1d90*/  ULEA UR5, UR13, UR4, 0x3 ;  /* 0x000000040d057291 */ /* 0x000fe2000f8e18ff */
[----:B------:R-:W-:-:S08]  /*1da0*/  UMOV UR23, URZ ;  /* 0x000000ff00177c82 */ /* 0x000fd00008000000 */
[----:B------:R1:W2:Y:S01]  /*1db0*/  SYNCS.PHASECHK.TRANS64.TRYWAIT P0, [UR5+0x1e0], R2 ;  /* 0x0001e002ff0075a7 */ /* 0x0002a20008001105 */
[----:B------:R-:W-:Y:S02]  /*1dc0*/  USHF.L.U32 UR35, UR35, 0x6, URZ ;  /* 0x0000000623237899 */ /* 0x000fe400080006ff */
[----:B------:R-:W-:Y:S01]  /*1dd0*/  UIMAD UR11, UR11, 0x30, URZ ;  /* 0x000000300b0b78a4 */ /* 0x000fe2000f8e02ff */
[----:B------:R-:W-:Y:S11]  /*1de0*/  BRA.U !UP0, `(.L_x_21) ;  /* 0x0000000108a87547 */ /* 0x000ff6000b800000 */
[----:B------:R-:W-:Y:S01]  /*1df0*/  UMOV UR16, URZ ;  /* 0x000000ff00107c82 */ /* 0x000fe20008000000 */
[----:B------:R-:W-:-:S05]  /*1e00*/  UMOV UR6, UR13 ;  /* 0x0000000d00067c82 */ /* 0x000fca0008000000 */
.L_x_26:
[----:B--2---:R-:W-:Y:S01]  /*1e10*/  @!P5 MOV R3, 0xe00 ;  /* 0x00000e000003d802 */ /* 0x004fe20000000f00 */
[----:B-1----:R-:W-:Y:S01]  /*1e20*/  ULEA UR33, UR6, UR4, 0x3 ;  /* 0x0000000406217291 */ /* 0x002fe2000f8e18ff */
[----:B--2---:R-:W-:Y:S11]  /*1e30*/  @P0 BRA `(.L_x_22) ;  /* 0x00000000000c0947 */ /* 0x004ff60003800000 */
[----:B------:R-:W-:Y:S04]  /*1e40*/  SHF.L.U32 R4, R15, 0x1f, RZ ;  /* 0x0000001f0f047819 */ /* 0x000fe800000006ff */
[----:B------:R-:W2:Y:S02]  /*1e50*/  SYNCS.PHASECHK.TRANS64.TRYWAIT P0, [UR33+0x1e0], R4 ;  /* 0x0001e004ff0075a7 */ /* 0x000ea40008001121 */
[----:B--2---:R-:W-:Y:S05]  /*1e60*/  @!P0 BRA `(.L_x_23) ;  /* 0x0000006c00748947 */ /* 0x004fea0003800000 */
.L_x_22:
[----:B------:R2:W-:Y:S01]  /*1e70*/  @!P5 SYNCS.ARRIVE.TRANS64 RZ, [UR33], R3 ;  /* 0x00000003ffffd9a7 */ /* 0x0005e20008000021 */
[----:B------:R-:W-:Y:S04]  /*1e80*/  BSSY.RECONVERGENT B0, `(.L_x_24) ;  /* 0x0000003000007945 */ /* 0x000fe80003800200 */
[----:B------:R-:W-:Y:S05]  /*1e90*/  @P4 BRA `(.L_x_25) ;  /* 0x0000000000044947 */ /* 0x000fea0003800000 */
[----:B------:R-:W-:Y:S05]  /*1ea0*/  BPT.TRAP 0x1 ;  /* 0x000000040000795c */ /* 0x000fea0000300000 */
.L_x_25:
[----:B------:R-:W-:Y:S05]  /*1eb0*/  BSYNC.RECONVERGENT B0 ;  /* 0x0000000000007941 */ /* 0x000fea0003800200 */
.L_x_24:
[----:B------:R-:W-:Y:S02]  /*1ec0*/  UIADD3 UR13, UPT, UPT, UR6, 0x1, URZ ;  /* 0x00000001060d7890 */ /* 0x000fe4000fffe0ff */
[----:B------:R-:W-:Y:S02]  /*1ed0*/  UIADD3 UR18, UP1, UPT, UR24, 0x80, URZ ;  /* 0x0000008018127890 */ /* 0x000fe4000ff3e0ff */
[----:B------:R-:W-:Y:S02]  /*1ee0*/  UISETP.NE.AND UP0, UPT, UR13, 0x3c, UPT ;  /* 0x0000003c0d00788c */ /* 0x000fe4000bf05270 */
[----:B------:R-:W-:Y:S02]  /*1ef0*/  ULEA UR32, UR6, UR4, 0xb ;  /* 0x0000000406207291 */ /* 0x000fe4000f8e58ff */
[----:B------:R-:W-:Y:S02]  /*1f00*/  USEL UR9, URZ, 0x1, UP0 ;  /* 0x00000001ff097887 */ /* 0x000fe40008000000 */
[----:B------:R-:W-:Y:S02]  /*1f10*/  USEL UR13, UR13, URZ, UP0 ;  /* 0x000000ff0d0d7287 */ /* 0x000fe40008000000 */
[----:B------:R-:W-:Y:S02]  /*1f20*/  USHF.L.U32 UR34, UR16, 0x4, URZ ;  /* 0x0000000410227899 */ /* 0x000fe400080006ff */
[----:B------:R-:W-:Y:S01]  /*1f30*/  ULEA UR8, UR13, UR4, 0x3 ;  /* 0x000000040d087291 */ /* 0x000fe2000f8e18ff */
[----:B------:R-:W-:Y:S01]  /*1f40*/  LOP3.LUT R15, R15, UR9, RZ, 0x3c, !PT ;  /* 0x000000090f0f7c12 */ /* 0x000fe2000f8e3cff */
[----:B------:R-:W-:Y:S02]  /*1f50*/  UIADD3.X UR19, UPT, UPT, URZ, UR25, URZ, UP1, !UPT ;  /* 0x00000019ff137290 */ /* 0x000fe40008ffe4ff */
[----:B------:R-:W-:Y:S01]  /*1f60*/  UIADD3 UR32, UPT, UPT, UR32, 0x3600, URZ ;  /* 0x0000360020207890 */ /* 0x000fe2000fffe0ff */
[----:B-1----:R-:W-:Y:S01]  /*1f70*/  SHF.L.U32 R2, R15, 0x1f, RZ ;  /* 0x0000001f0f027819 */ /* 0x002fe200000006ff */
[----:B------:R-:W-:Y:S02]  /*1f80*/  UIMAD UR5, UR6, 0x600, UR4 ;  /* 0x00000600060578a4 */ /* 0x000fe4000f8e0204 */
[----:B------:R-:W-:Y:S01]  /*1f90*/  UIADD3 UR26, UP0, UPT, UR24, 0x180, URZ ;  /* 0x00000180181a7890 */ /* 0x000fe2000ff1e0ff */
[----:B------:R1:W1:Y:S01]  /*1fa0*/  SYNCS.PHASECHK.TRANS64.TRYWAIT P0, [UR8+0x1e0], R2 ;  /* 0x0001e002ff0075a7 */ /* 0x0002620008001108 */
[----:B------:R-:W-:Y:S01]  /*1fb0*/  UMOV UR28, 0x0 ;  /* 0x00000000001c7882 */ /* 0x000fe20000000000 */
[----:B------:R-:W-:Y:S01]  /*1fc0*/  UMOV UR29, 0x10000000 ;  /* 0x10000000001d7882 */ /* 0x000fe20000000000 */
[----:B------:R-:W-:Y:S01]  /*1fd0*/  UIADD3 UR8, UPT, UPT, UR5, 0x21600, URZ ;  /* 0x0002160005087890 */ /* 0x000fe2000fffe0ff */
[----:B------:R1:W-:Y:S01]  /*1fe0*/  UTMALDG.3D [UR32], [UR18], desc[UR28] ;  /* 0x00001c20120075b4 */ /* 0x0003e20008011000 */
[----:B------:R-:W-:Y:S02]  /*1ff0*/  UIADD3.X UR27, UPT, UPT, URZ, UR25, URZ, UP0, !UPT ;  /* 0x00000019ff1b7290 */ /* 0x000fe400087fe4ff */
[----:B------:R-:W-:Y:S01]  /*2000*/  UIADD3 UR16, UPT, UPT, UR16, 0x1, URZ ;  /* 0x0000000110107890 */ /* 0x000fe2000fffe0ff */
[----:B------:R-:W-:Y:S01]  /*2010*/  UMOV UR12, UR36 ;  /* 0x00000024000c7c82 */ /* 0x000fe20008000000 */
[----:B------:R-:W-:Y:S01]  /*2020*/  UMOV UR9, UR33 ;  /* 0x0000002100097c82 */ /* 0x000fe20008000000 */
[----:B------:R-:W-:Y:S01]  /*2030*/  UMOV UR10, UR34 ;  /* 0x00000022000a7c82 */ /* 0x000fe20008000000 */
[----:B------:R-:W-:Y:S03]  /*2040*/  UISETP.NE.AND UP0, UPT, UR16, UR7, UPT ;  /* 0x000000071000728c */ /* 0x000fe6000bf05270 */
[----:B------:R1:W-:Y:S01]  /*2050*/  UTMALDG.3D [UR8], [UR26], desc[UR28] ;  /* 0x00001c081a0075b4 */ /* 0x0003e20008011000 */
[----:B------:R-:W-:Y:S01]  /*2060*/  UMOV UR23, UR7 ;  /* 0x0000000700177c82 */ /* 0x000fe20008000000 */
[----:B------:R-:W-:Y:S04]  /*2070*/  UMOV UR6, UR13 ;  /* 0x0000000d00067c82 */ /* 0x000fe80008000000 */
[----:B------:R-:W-:Y:S05]  /*2080*/  BRA.U UP0, `(.L_x_26) ;  /* 0xfffffffd00607547 */ /* 0x000fea000b83ffff */
.L_x_21:
[----:B------:R-:W-:Y:S01]  /*2090*/  ULEA UR5, UR13, UR4, 0x3 ;  /* 0x000000040d057291 */ /* 0x000fe2000f8e18ff */
[----:B-1----:R-:W-:Y:S01]  /*20a0*/  SHF.L.U32 R2, R15, 0x1f, RZ ;  /* 0x0000001f0f027819 */ /* 0x002fe200000006ff */
[----:B------:R-:W-:Y:S01]  /*20b0*/  @!P1 SYNCS.ARRIVE.TRANS64.A1T0 RZ, [UR4+0x3e8], RZ ;  /* 0x0003e8ffffff99a7 */ /* 0x000fe20008100004 */
[----:B------:R-:W-:-:S06]  /*20c0*/  UISETP.GT.AND UP0, UPT, UR22, UR21, UPT ;  /* 0x000000151600728c */ /* 0x000fcc000bf04270 */
[----:B--2---:R1:W2:Y:S03]  /*20d0*/  SYNCS.PHASECHK.TRANS64.TRYWAIT P0, [UR5+0x1e0], R2 ;  /* 0x0001e002ff0075a7 */ /* 0x0042a60008001105 */
[----:B------:R-:W-:Y:S05]  /*20e0*/  BRA.U !UP0, `(.L_x_27) ;  /* 0x0000000108ac7547 */ /* 0x000fea000b800000 */
[----:B------:R-:W-:Y:S01]  /*20f0*/  UIADD3 UR26, UPT, UPT, UR14, UR23, URZ ;  /* 0x000000170e1a7290 */ /* 0x000fe2000fffe0ff */
[----:B------:R-:W-:-:S11]  /*2100*/  UMOV UR6, UR13 ;  /* 0x0000000d00067c82 */ /* 0x000fd60008000000 */
.L_x_32:
[----:B--2---:R-:W-:Y:S01]  /*2110*/  @!P5 MOV R3, 0xe00 ;  /* 0x00000e000003d802 */ /* 0x004fe20000000f00 */
[----:B-1----:R-:W-:Y:S01]  /*2120*/  ULEA UR17, UR6, UR4, 0x3 ;  /* 0x0000000406117291 */ /* 0x002fe2000f8e18ff */
[----:B--2---:R-:W-:Y:S11]  /*2130*/  @P0 BRA `(.L_x_28) ;  /* 0x00000000000c0947 */ /* 0x004ff60003800000 */
[----:B------:R-:W-:Y:S04]  /*2140*/  SHF.L.U32 R4, R15, 0x1f, RZ ;  /* 0x0000001f0f047819 */ /* 0x000fe800000006ff */
[----:B------:R-:W2:Y:S02]  /*2150*/  SYNCS.PHASECHK.TRANS64.TRYWAIT P0, [UR17+0x1e0], R4 ;  /* 0x0001e004ff0075a7 */ /* 0x000ea40008001111 */
[----:B--2---:R-:W-:Y:S05]  /*2160*/  @!P0 BRA `(.L_x_29) ;  /* 0x0000006800cc8947 */ /* 0x004fea0003800000 */
.L_x_28:
[----:B------:R2:W-:Y:S01]  /*2170*/  @!P5 SYNCS.ARRIVE.TRANS64 RZ, [UR17], R3 ;  /* 0x00000003ffffd9a7 */ /* 0x0005e20008000011 */
[----:B------:R-:W-:Y:S04]  /*2180*/  BSSY.RECONVERGENT B0, `(.L_x_30) ;  /* 0x0000003000007945 */ /* 0x000fe80003800200 */
[----:B------:R-:W-:Y:S05]  /*2190*/  @P4 BRA `(.L_x_31) ;  /* 0x0000000000044947 */ /* 0x000fea0003800000 */
[----:B------:R-:W-:Y:S05]  /*21a0*/  BPT.TRAP 0x1 ;  /* 0x000000040000795c */ /* 0x000fea0000300000 */
.L_x_31:
[----:B------:R-:W-:Y:S05]  /*21b0*/  BSYNC.RECONVERGENT B0 ;  /* 0x0000000000007941 */ /* 0x000fea0003800200 */
.L_x_30:
[----:B------:R-:W-:Y:S02]  /*21c0*/  UIADD3 UR13, UPT, UPT, UR6, 0x1, URZ ;  /* 0x00000001060d7890 */ /* 0x000fe4000fffe0ff */
[----:B------:R-:W-:Y:S02]  /*21d0*/  ULEA UR16, UR6, UR4, 0xb ;  /* 0x0000000406107291 */ /* 0x000fe4000f8e58ff */
[----:B------:R-:W-:Y:S02]  /*21e0*/  UISETP.NE.AND UP0, UPT, UR13, 0x3c, UPT ;  /* 0x0000003c0d00788c */ /* 0x000fe4000bf05270 */
[----:B------:R-:W-:Y:S02]  /*21f0*/  UIADD3 UR32, UP1, UPT, UR24, 0x80, URZ ;  /* 0x0000008018207890 */ /* 0x000fe4000ff3e0ff */
[----:B------:R-:W-:Y:S02]  /*2200*/  USEL UR9, URZ, 0x1, UP0 ;  /* 0x00000001ff097887 */ /* 0x000fe40008000000 */
[----:B------:R-:W-:Y:S02]  /*2210*/  USEL UR13, UR13, URZ, UP0 ;  /* 0x000000ff0d0d7287 */ /* 0x000fe40008000000 */
[----:B------:R-:W-:Y:S02]  /*2220*/  USHF.L.U32 UR18, UR23, 0x4, URZ ;  /* 0x0000000417127899 */ /* 0x000fe400080006ff */
[----:B------:R-:W-:Y:S01]  /*2230*/  ULEA UR8, UR13, UR4, 0x3 ;  /* 0x000000040d087291 */ /* 0x000fe2000f8e18ff */
[----:B------:R-:W-:Y:S01]  /*2240*/  LOP3.LUT R15, R15, UR9, RZ, 0x3c, !PT ;  /* 0x000000090f0f7c12 */ /* 0x000fe2000f8e3cff */
[----:B------:R-:W-:Y:S02]  /*2250*/  UIADD3 UR16, UPT, UPT, UR16, 0x3600, URZ ;  /* 0x0000360010107890 */ /* 0x000fe4000fffe0ff */
[----:B------:R-:W-:Y:S01]  /*2260*/  UIADD3.X UR33, UPT, UPT, URZ, UR25, URZ, UP1, !UPT ;  /* 0x00000019ff217290 */ /* 0x000fe20008ffe4ff */
[----:B-1----:R-:W-:Y:S01]  /*2270*/  SHF.L.U32 R2, R15, 0x1f, RZ ;  /* 0x0000001f0f027819 */ /* 0x002fe200000006ff */
[----:B------:R-:W-:Y:S02]  /*2280*/  UIMAD UR5, UR6, 0x600, UR4 ;  /* 0x00000600060578a4 */ /* 0x000fe4000f8e0204 */
[----:B------:R-:W-:Y:S01]  /*2290*/  UIADD3 UR30, UP0, UPT, UR24, 0x180, URZ ;  /* 0x00000180181e7890 */ /* 0x000fe2000ff1e0ff */
[----:B------:R1:W1:Y:S01]  /*22a0*/  SYNCS.PHASECHK.TRANS64.TRYWAIT P0, [UR8+0x1e0], R2 ;  /* 0x0001e002ff0075a7 */ /* 0x0002620008001108 */
[----:B------:R-:W-:Y:S01]  /*22b0*/  UIADD3 UR8, UPT, UPT, UR5, 0x21600, URZ ;  /* 0x0002160005087890 */ /* 0x000fe2000fffe0ff */
[----:B------:R-:W-:Y:S01]  /*22c0*/  UMOV UR28, 0x0 ;  /* 0x00000000001c7882 */ /* 0x000fe20000000000 */
[----:B------:R-:W-:Y:S01]  /*22d0*/  UMOV UR29, 0x10000000 ;  /* 0x10000000001d7882 */ /* 0x000fe20000000000 */
[----:B------:R-:W-:Y:S01]  /*22e0*/  UMOV UR19, UR35 ;  /* 0x0000002300137c82 */ /* 0x000fe20008000000 */
[----:B------:R-:W-:Y:S01]  /*22f0*/  UMOV UR20, UR36 ;  /* 0x0000002400147c82 */ /* 0x000fe20008000000 */
[----:B------:R-:W-:Y:S01]  /*2300*/  UIADD3.X UR31, UPT, UPT, URZ, UR25, URZ, UP0, !UPT ;  /* 0x00000019ff1f7290 */ /* 0x000fe200087fe4ff */
[----:B------:R1:W-:Y:S01]  /*2310*/  UTMALDG.3D [UR16], [UR32], desc[UR28] ;  /* 0x00001c10200075b4 */ /* 0x0003e20008011000 */
[----:B------:R-:W-:Y:S01]  /*2320*/  UIADD3 UR23, UPT, UPT, UR23, 0x1, URZ ;  /* 0x0000000117177890 */ /* 0x000fe2000fffe0ff */
[----:B------:R-:W-:Y:S01]  /*2330*/  UMOV UR12, UR36 ;  /* 0x00000024000c7c82 */ /* 0x000fe20008000000 */
[----:B------:R-:W-:Y:S01]  /*2340*/  UMOV UR9, UR17 ;  /* 0x0000001100097c82 */ /* 0x000fe20008000000 */
[----:B------:R-:W-:Y:S01]  /*2350*/  UMOV UR10, UR18 ;  /* 0x00000012000a7c82 */ /* 0x000fe20008000000 */
[----:B------:R-:W-:Y:S03]  /*2360*/  UISETP.NE.AND UP0, UPT, UR23, UR26, UPT ;  /* 0x0000001a1700728c */ /* 0x000fe6000bf05270 */
[----:B------:R1:W-:Y:S01]  /*2370*/  UTMALDG.3D [UR8], [UR30], desc[UR28] ;  /* 0x00001c081e0075b4 */ /* 0x0003e20008011000 */
[----:B------:R-:W-:Y:S05]  /*2380*/  UMOV UR6, UR13 ;  /* 0x0000000d00067c82 */ /* 0x000fea0008000000 */
[----:B------:R-:W-:Y:S05]  /*2390*/  BRA.U UP0, `(.L_x_32) ;  /* 0xfffffffd005c7547 */ /* 0x000fea000b83ffff */
.L_x_27:
[C---:B-1----:R-:W-:Y:S01]  /*23a0*/  LEA R2, R14.reuse, UR4, 0x3 ;  /* 0x000000040e027c11 */ /* 0x042fe2000f8e18ff */
[----:B------:R-:W-:Y:S01]  /*23b0*/  NOP ;  /* 0x0000000000007918 */ /* 0x000fe20000000000 */
[----:B--2---:R-:W-:Y:S02]  /*23c0*/  SHF.L.U32 R3, R13, 0x1f, RZ ;  /* 0x0000001f0d037819 */ /* 0x004fe400000006ff */
[----:B------:R-:W-:Y:S02]  /*23d0*/  LEA R4, R14, UR4, 0x4 ;  /* 0x000000040e047c11 */ /* 0x000fe4000f8e20ff */
[----:B------:R-:W1:Y:S02]  /*23e0*/  SYNCS.PHASECHK.TRANS64.TRYWAIT P0, [R2+URZ+0x3f0], R3 ;  /* 0x0003f003020075a7 */ /* 0x000e6400080011ff */
[----:B-1----:R-:W-:Y:S05]  /*23f0*/  @!P0 BRA `(.L_x_33) ;  /* 0x0000006800408947 */ /* 0x002fea0003800000 */
.L_x_164:
[----:B------:R-:W2:Y:S01]  /*2400*/  LDS.128 R4, [R4+0x480] ;  /* 0x0004800004047984 */ /* 0x000ea20000000c00 */
[----:B---3--:R-:W-:Y:S01]  /*2410*/  ISETP.GE.AND P0, PT, R44, 0x1, PT ;  /* 0x000000012c00780c */ /* 0x008fe20003f06270 */
[----:B-1----:R-:W-:Y:S01]  /*2420*/  VIADD R2, R2, 0x400 ;  /* 0x0000040002027836 */ /* 0x002fe20000000000 */
[----:B------:R-:W-:Y:S01]  /*2430*/  @!PT LDS RZ, [RZ] ;  /* 0x00000000fffff984 */ /* 0x000fe20000000800 */
[----:B------:R-:W-:Y:S01]  /*2440*/  @!PT LDS RZ, [RZ] ;  /* 0x00000000fffff984 */ /* 0x000fe20000000800 */
[----:B------:R-:W-:Y:S01]  /*2450*/  @!PT LDS RZ, [RZ] ;  /* 0x00000000fffff984 */ /* 0x000fe20000000800 */
[----:B------:R-:W-:Y:S01]  /*2460*/  @!PT LDS RZ, [RZ] ;  /* 0x00000000fffff984 */ /* 0x000fe20000000800 */
[----:B------:R1:W-:Y:S06]  /*2470*/  MEMBAR.ALL.CTA ;  /* 0x0000000000007992 */ /* 0x0003ec0000008000 */
[----:B-1----:R-:W1:Y:S01]  /*2480*/  FENCE.VIEW.ASYNC.S ;  /* 0x00000000000073c6 */ /* 0x002e620000000000 */
[----:B------:R-:W-:-:S04]  /*2490*/  PRMT R2, RZ, 0x654, R2 ;  /* 0x00000654ff027816 */ /* 0x000fc80000000002 */
[----:B-1----:R1:W-:Y:S01]  /*24a0*/  SYNCS.ARRIVE.TRANS64.RED.A1T0 RZ, [R2+URZ], RZ ;  /* 0x000000ff02ff79a7 */ /* 0x0023e200081004ff */
[----:B--2---:R-:W-:-:S13]  /*24b0*/  LOP3.LUT P2, RZ, R6, 0x1, RZ, 0xc0, !PT ;  /* 0x0000000106ff7812 */ /* 0x004fda000784c0ff */
[----:B------:R-:W-:Y:S01]  /*24c0*/  @P2 SHF.R.U32.HI R3, RZ, 0x10, R5 ;  /* 0x00000010ff032819 */ /* 0x000fe20000011605 */
[----:B------:R-:W-:Y:S01]  /*24d0*/  VOTEU.ANY UP0, P2 ;  /* 0x0000000000ff7886 */ /* 0x000fe20001000100 */
[----:B------:R-:W-:Y:S02]  /*24e0*/  @P2 MOV R10, R4 ;  /* 0x00000004000a2202 */ /* 0x000fe40000000f00 */
[----:B------:R-:W-:Y:S02]  /*24f0*/  @P2 R2UR.BROADCAST UR5, R3 ;  /* 0x00000000030522ca */ /* 0x000fe400008e0000 */
[----:B------:R-:W-:-:S11]  /*2500*/  @P2 LOP3.LUT R9, R5, 0xffff, RZ, 0xc0, !PT ;  /* 0x0000ffff05092812 */ /* 0x000fd600078ec0ff */
[----:B------:R-:W-:Y:S01]  /*2510*/  @UP0 UMOV UR36, UR5 ;  /* 0x0000000500240c82 */ /* 0x000fe20008000000 */
[----:B-1----:R-:W-:Y:S05]  /*2520*/  @!P0 BRA `(.L_x_34) ;  /* 0x0000000000b88947 */ /* 0x002fea0003800000 */
[----:B------:R-:W4:Y:S01]  /*2530*/  LDC.64 R4, c[0x0][0xb18] ;  /* 0x0002c600ff047b82 */ /* 0x000f220000000a00 */
[----:B------:R-:W-:-:S07]  /*2540*/  ISETP.NE.AND P3, PT, R44, 0x1, PT ;  /* 0x000000012c00780c */ /* 0x000fce0003f65270 */
[----:B------:R-:W1:Y:S08]  /*2550*/  LDC.64 R6, c[0x0][0xb10] ;  /* 0x0002c400ff067b82 */ /* 0x000e700000000a00 */
[----:B------:R-:W2:Y:S08]  /*2560*/  LDC R16, c[0x0][0xb20] ;  /* 0x0002c800ff107b82 */ /* 0x000eb00000000800 */
[----:B------:R-:W3:Y:S01]  /*2570*/  LDC R17, c[0x0][0xb0c] ;  /* 0x0002c300ff117b82 */ /* 0x000ee20000000800 */
[----:B----4-:R-:W-:Y:S01]  /*2580*/  IMAD.HI.U32 R19, R0, R5, RZ ;  /* 0x0000000500137227 */ /* 0x010fe200078e00ff */
[----:B------:R-:W-:-:S03]  /*2590*/  ISETP.NE.AND P0, PT, R4, 0x1, PT ;  /* 0x000000010400780c */ /* 0x000fc60003f05270 */
[----:B------:R-:W-:-:S03]  /*25a0*/  IMAD.HI.U32 R5, R9, R5, RZ ;  /* 0x0000000509057227 */ /* 0x000fc600078e00ff */
[----:B------:R-:W4:Y:S01]  /*25b0*/  LDC.64 R2, c[0x0][0xb28] ;  /* 0x0002ca00ff027b82 */ /* 0x000f220000000a00 */
[----:B-1----:R-:W-:-:S04]  /*25c0*/  IMAD.HI.U32 R20, R8, R6, RZ ;  /* 0x0000000608147227 */ /* 0x002fc800078e00ff */
[----:B------:R-:W-:Y:S01]  /*25d0*/  IMAD.HI.U32 R21, R10, R6, RZ ;  /* 0x000000060a157227 */ /* 0x000fe200078e00ff */
[----:B------:R-:W-:Y:S02]  /*25e0*/  SHF.R.U32.HI R20, RZ, R7, R20 ;  /* 0x00000007ff147219 */ /* 0x000fe40000011614 */
[-C--:B--2---:R-:W-:Y:S02]  /*25f0*/  SHF.R.U32.HI R19, RZ, R16.reuse, R19 ;  /* 0x00000010ff137219 */ /* 0x084fe40000011613 */
[----:B------:R-:W-:Y:S02]  /*2600*/  SHF.R.U32.HI R5, RZ, R16, R5 ;  /* 0x00000010ff057219 */ /* 0x000fe40000011605 */
[----:B------:R-:W-:Y:S02]  /*2610*/  SEL R19, R0, R19, !P0 ;  /* 0x0000001300137207 */ /* 0x000fe40004000000 */
[----:B------:R-:W-:Y:S02]  /*2620*/  SHF.R.U32.HI R21, RZ, R7, R21 ;  /* 0x00000007ff157219 */ /* 0x000fe40000011615 */
[----:B---3--:R-:W-:-:S02]  /*2630*/  ISETP.NE.AND P1, PT, R17, 0x1, PT ;  /* 0x000000011100780c */ /* 0x008fc40003f25270 */
[----:B------:R-:W-:Y:S02]  /*2640*/  SEL R5, R9, R5, !P0 ;  /* 0x0000000509057207 */ /* 0x000fe40004000000 */
[----:B------:R-:W-:Y:S02]  /*2650*/  SEL R20, R8, R20, !P1 ;  /* 0x0000001408147207 */ /* 0x000fe40004800000 */
[----:B------:R-:W-:Y:S01]  /*2660*/  SEL R21, R10, R21, !P1 ;  /* 0x000000150a157207 */ /* 0x000fe20004800000 */
[----:B----4-:R-:W-:-:S04]  /*2670*/  IMAD.HI.U32 R18, R19, R2, RZ ;  /* 0x0000000213127227 */ /* 0x010fc800078e00ff */
        /* <DEDUP_REMOVED lines=10> */
[----:B------:R-:W-:-:S04]  /*2720*/  @!P0 IMAD.HI.U32 R7, R21, R2, RZ ;  /* 0x0000000215078227 */ /* 0x000fc800078e00ff */
[----:B------:R-:W-:Y:S01]  /*2730*/  IMAD.MOV R2, RZ, RZ, -R6 ;  /* 0x000000ffff027224 */ /* 0x000fe200078e0a06 */
[----:B------:R-:W-:Y:S02]  /*2740*/  @!P0 SHF.R.U32.HI R3, RZ, R3, R7 ;  /* 0x00000003ff038219 */ /* 0x000fe40000011607 */
[----:B------:R-:W-:Y:S01]  /*2750*/  IADD3 R7, PT, PT, -R5, RZ, RZ ;  /* 0x000000ff05077210 */ /* 0x000fe20007ffe1ff */
[----:B------:R-:W-:Y:S01]  /*2760*/  IMAD R2, R44, R2, R5 ;  /* 0x000000022c027224 */ /* 0x000fe200078e0205 */
        /* <DEDUP_REMOVED lines=10> */
.L_x_34:
[----:B------:R-:W1:Y:S02]  /*2810*/  LDCU UR5, c[0x0][0xb30] ;  /* 0x00016600ff0577ac */ /* 0x000e640008000800 */
[----:B-1----:R-:W-:-:S09]  /*2820*/  UISETP.NE.AND UP0, UPT, UR5, 0x1, UPT ;  /* 0x000000010500788c */ /* 0x002fd2000bf05270 */
[----:B------:R-:W-:Y:S05]  /*2830*/  BRA.U UP0, `(.L_x_35) ;  /* 0x0000000100407547 */ /* 0x000fea000b800000 */
[----:B------:R-:W1:Y:S08]  /*2840*/  LDC.64 R4, c[0x0][0xb10] ;  /* 0x0002c400ff047b82 */ /* 0x000e700000000a00 */
[----:B------:R-:W2:Y:S08]  /*2850*/  LDC.64 R2, c[0x0][0xb18] ;  /* 0x0002c600ff027b82 */ /* 0x000eb00000000a00 */
[----:B------:R-:W3:Y:S08]  /*2860*/  LDC R6, c[0x0][0xb20] ;  /* 0x0002c800ff067b82 */ /* 0x000ef00000000800 */
[----:B------:R-:W4:Y:S01]  /*2870*/  LDC R7, c[0x0][0xb0c] ;  /* 0x0002c300ff077b82 */ /* 0x000f220000000800 */
[----:B-1----:R-:W-:-:S05]  /*2880*/  IMAD.HI.U32 R4, R10, R4, RZ ;  /* 0x000000040a047227 */ /* 0x002fca00078e00ff */
[----:B------:R-:W-:Y:S01]  /*2890*/  SHF.R.U32.HI R4, RZ, R5, R4 ;  /* 0x00000005ff047219 */ /* 0x000fe20000011604 */
[----:B--2---:R-:W-:Y:S01]  /*28a0*/  IMAD.HI.U32 R3, R9, R3, RZ ;  /* 0x0000000309037227 */ /* 0x004fe200078e00ff */
[----:B------:R-:W-:-:S04]  /*28b0*/  ISETP.NE.AND P0, PT, R2, 0x1, PT ;  /* 0x000000010200780c */ /* 0x000fc80003f05270 */
[----:B---3--:R-:W-:-:S04]  /*28c0*/  SHF.R.U32.HI R3, RZ, R6, R3 ;  /* 0x00000006ff037219 */ /* 0x008fc80000011603 */
[----:B------:R-:W-:Y:S02]  /*28d0*/  SEL R3, R9, R3, !P0 ;  /* 0x0000000309037207 */ /* 0x000fe40004000000 */
[----:B----4-:R-:W-:-:S04]  /*28e0*/  ISETP.NE.AND P1, PT, R7, 0x1, PT ;  /* 0x000000010700780c */ /* 0x010fc80003f25270 */
[----:B------:R-:W-:-:S05]  /*28f0*/  SEL R4, R10, R4, !P1 ;  /* 0x000000040a047207 */ /* 0x000fca0004800000 */
[----:B------:R-:W-:Y:S02]  /*2900*/  IMAD.IADD R5, R3, 0x1, -R4 ;  /* 0x0000000103057824 */ /* 0x000fe400078e0a04 */
[----:B------:R-:W-:Y:S02]  /*2910*/  IMAD.IADD R3, R4, 0x1, -R3 ;  /* 0x0000000104037824 */ /* 0x000fe400078e0a03 */
[----:B------:R-:W-:Y:S02]  /*2920*/  IMAD R10, R5, R7, R10 ;  /* 0x00000007050a7224 */ /* 0x000fe400078e020a */
[----:B------:R-:W-:-:S07]  /*2930*/  IMAD R9, R3, R2, R9 ;  /* 0x0000000203097224 */ /* 0x000fce00078e0209 */
.L_x_35:
[----:B------:R-:W-:Y:S01]  /*2940*/  VIADD R14, R14, 0x1 ;  /* 0x000000010e0e7836 */ /* 0x000fe20000000000 */
[----:B------:R-:W-:Y:S01]  /*2950*/  PLOP3.LUT P1, PT, PT, PT, PT, 0x80, 0x8 ;  /* 0x000000000008781c */ /* 0x000fe20003f2f070 */
[----:B------:R-:W-:Y:S02]  /*2960*/  IMAD.IADD R77, R10, 0x1, R75 ;  /* 0x000000010a4d7824 */ /* 0x000fe400078e024b */
[----:B------:R-:W-:Y:S01]  /*2970*/  IMAD.IADD R76, R9, 0x1, R74 ;  /* 0x00000001094c7824 */ /* 0x000fe200078e024a */
[----:B------:R-:W-:-:S04]  /*2980*/  ISETP.NE.AND P0, PT, R14, 0x2, PT ;  /* 0x000000020e00780c */ /* 0x000fc80003f05270 */
[----:B------:R-:W-:Y:S02]  /*2990*/  SEL R2, RZ, 0x1, P0 ;  /* 0x00000001ff027807 */ /* 0x000fe40000000000 */
[----:B------:R-:W-:Y:S02]  /*29a0*/  SEL R14, R14, RZ, P0 ;  /* 0x000000ff0e0e7207 */ /* 0x000fe40000000000 */
[----:B------:R-:W-:Y:S01]  /*29b0*/  LOP3.LUT R13, R13, R2, RZ, 0x3c, !PT ;  /* 0x000000020d0d7212 */ /* 0x000fe200078e3cff */
[----:B------:R-:W-:Y:S06]  /*29c0*/  @P2 BRA `(.L_x_36) ;  /* 0xfffffff000982947 */ /* 0x000fec000383ffff */
[----:B------:R-:W-:Y:S01]  /*29d0*/  UIADD3 UR4, UPT, UPT, UR4, 0x1e0, URZ ;  /* 0x000001e004047890 */ /* 0x000fe2000fffe0ff */
[----:B------:R-:W-:-:S03]  /*29e0*/  SHF.L.U32 R2, R15, 0x1f, RZ ;  /* 0x0000001f0f027819 */ /* 0x000fc600000006ff */
[----:B------:R-:W-:-:S09]  /*29f0*/  ULEA UR5, UR13, UR4, 0x3 ;  /* 0x000000040d057291 */ /* 0x000fd2000f8e18ff */
[----:B------:R-:W1:Y:S02]  /*2a00*/  SYNCS.PHASECHK.TRANS64.TRYWAIT P0, [UR5], R2 ;  /* 0x00000002ff0075a7 */ /* 0x000e640008001105 */
[----:B-1----:R-:W-:Y:S05]  /*2a10*/  @!P0 BRA `(.L_x_37) ;  /* 0x0000006000cc8947 */ /* 0x002fea0003800000 */
.L_x_166:
[----:B------:R-:W-:-:S04]  /*2a20*/  UIADD3 UR6, UPT, UPT, UR13, 0x1, URZ ;  /* 0x000000010d067890 */ /* 0x000fc8000fffe0ff */
[----:B------:R-:W-:-:S04]  /*2a30*/  UISETP.NE.AND UP0, UPT, UR6, 0x3c, UPT ;  /* 0x0000003c0600788c */ /* 0x000fc8000bf05270 */
[----:B------:R-:W-:Y:S02]  /*2a40*/  USEL UR7, URZ, 0x1, UP0 ;  /* 0x00000001ff077887 */ /* 0x000fe40008000000 */
[----:B------:R-:W-:-:S04]  /*2a50*/  USEL UR6, UR6, URZ, UP0 ;  /* 0x000000ff06067287 */ /* 0x000fc80008000000 */
[----:B------:R-:W-:Y:S01]  /*2a60*/  ULEA UR5, UR6, UR4, 0x3 ;  /* 0x0000000406057291 */ /* 0x000fe2000f8e18ff */
[----:B-1----:R-:W-:-:S04]  /*2a70*/  LOP3.LUT R2, R15, UR7, RZ, 0x3c, !PT ;  /* 0x000000070f027c12 */ /* 0x002fc8000f8e3cff */
[----:B------:R-:W-:-:S04]  /*2a80*/  SHF.L.U32 R3, R2, 0x1f, RZ ;  /* 0x0000001f02037819 */ /* 0x000fc800000006ff */
[----:B------:R-:W1:Y:S02]  /*2a90*/  SYNCS.PHASECHK.TRANS64.TRYWAIT P0, [UR5], R3 ;  /* 0x00000003ff0075a7 */ /* 0x000e640008001105 */
[----:B-1----:R-:W-:Y:S05]  /*2aa0*/  @!P0 BRA `(.L_x_38) ;  /* 0x0000006000c08947 */ /* 0x002fea0003800000 */
.L_x_168:
[----:B------:R-:W-:-:S04]  /*2ab0*/  UIADD3 UR6, UPT, UPT, UR6, 0x1, URZ ;  /* 0x0000000106067890 */ /* 0x000fc8000fffe0ff */
[----:B------:R-:W-:-:S04]  /*2ac0*/  UISETP.NE.AND UP0, UPT, UR6, 0x3c, UPT ;  /* 0x0000003c0600788c */ /* 0x000fc8000bf05270 */
[----:B------:R-:W-:Y:S02]  /*2ad0*/  USEL UR7, URZ, 0x1, UP0 ;  /* 0x00000001ff077887 */ /* 0x000fe40008000000 */
[----:B------:R-:W-:-:S04]  /*2ae0*/  USEL UR6, UR6, URZ, UP0 ;  /* 0x000000ff06067287 */ /* 0x000fc80008000000 */
[----:B------:R-:W-:Y:S01]  /*2af0*/  ULEA UR5, UR6, UR4, 0x3 ;  /* 0x0000000406057291 */ /* 0x000fe2000f8e18ff */
[----:B------:R-:W-:-:S04]  /*2b00*/  LOP3.LUT R2, R2, UR7, RZ, 0x3c, !PT ;  /* 0x0000000702027c12 */ /* 0x000fc8000f8e3cff */
[----:B-1----:R-:W-:-:S04]  /*2b10*/  SHF.L.U32 R3, R2, 0x1f, RZ ;  /* 0x0000001f02037819 */ /* 0x002fc800000006ff */
[----:B------:R-:W1:Y:S02]  /*2b20*/  SYNCS.PHASECHK.TRANS64.TRYWAIT P0, [UR5], R3 ;  /* 0x00000003ff0075a7 */ /* 0x000e640008001105 */
[----:B-1----:R-:W-:Y:S05]  /*2b30*/  @!P0 BRA `(.L_x_39) ;  /* 0x0000006000b48947 */ /* 0x002fea0003800000 */
.L_x_170:
        /* <DEDUP_REMOVED lines=9> */
.L_x_172:
        /* <DEDUP_REMOVED lines=9> */
.L_x_174:
        /* <DEDUP_REMOVED lines=9> */
.L_x_176:
        /* <DEDUP_REMOVED lines=9> */
.L_x_178:
        /* <DEDUP_REMOVED lines=9> */
.L_x_180:
        /* <DEDUP_REMOVED lines=9> */
.L_x_182:
        /* <DEDUP_REMOVED lines=9> */
.L_x_184:
        /* <DEDUP_REMOVED lines=9> */
.L_x_186:
        /* <DEDUP_REMOVED lines=9> */
.L_x_188:
        /* <DEDUP_REMOVED lines=9> */
.L_x_190:
        /* <DEDUP_REMOVED lines=9> */
.L_x_192:
        /* <DEDUP_REMOVED lines=9> */
.L_x_194:
        /* <DEDUP_REMOVED lines=9> */
.L_x_196:
        /* <DEDUP_REMOVED lines=9> */
.L_x_198:
        /* <DEDUP_REMOVED lines=9> */
.L_x_200:
        /* <DEDUP_REMOVED lines=9> */
.L_x_202:
        /* <DEDUP_REMOVED lines=9> */
.L_x_204:
        /* <DEDUP_REMOVED lines=9> */
.L_x_206:
        /* <DEDUP_REMOVED lines=9> */
.L_x_208:
        /* <DEDUP_REMOVED lines=9> */
.L_x_210:
        /* <DEDUP_REMOVED lines=9> */
.L_x_212:
        /* <DEDUP_REMOVED lines=9> */
.L_x_214:
        /* <DEDUP_REMOVED lines=9> */
.L_x_216:
        /* <DEDUP_REMOVED lines=9> */
.L_x_218:
        /* <DEDUP_REMOVED lines=9> */
.L_x_220:
        /* <DEDUP_REMOVED lines=9> */
.L_x_222:
        /* <DEDUP_REMOVED lines=9> */
.L_x_224:
        /* <DEDUP_REMOVED lines=9> */
.L_x_226:
        /* <DEDUP_REMOVED lines=9> */
.L_x_228:
        /* <DEDUP_REMOVED lines=9> */
.L_x_230:
        /* <DEDUP_REMOVED lines=9> */
.L_x_232:
        /* <DEDUP_REMOVED lines=9> */
.L_x_234:
        /* <DEDUP_REMOVED lines=9> */
.L_x_236:
        /* <DEDUP_REMOVED lines=9> */
.L_x_238:
        /* <DEDUP_REMOVED lines=9> */
.L_x_240:
        /* <DEDUP_REMOVED lines=9> */
.L_x_242:
        /* <DEDUP_REMOVED lines=9> */
.L_x_244:
        /* <DEDUP_REMOVED lines=9> */
.L_x_246:
        /* <DEDUP_REMOVED lines=9> */
.L_x_248:
        /* <DEDUP_REMOVED lines=9> */
.L_x_250:
        /* <DEDUP_REMOVED lines=9> */
.L_x_252:
        /* <DEDUP_REMOVED lines=9> */
.L_x_254:
        /* <DEDUP_REMOVED lines=9> */
.L_x_256:
        /* <DEDUP_REMOVED lines=9> */
.L_x_258:
        /* <DEDUP_REMOVED lines=9> */
.L_x_260:
        /* <DEDUP_REMOVED lines=9> */
.L_x_262:
        /* <DEDUP_REMOVED lines=9> */
.L_x_264:
        /* <DEDUP_REMOVED lines=9> */
.L_x_266:
        /* <DEDUP_REMOVED lines=9> */
.L_x_268:
        /* <DEDUP_REMOVED lines=9> */
.L_x_270:
        /* <DEDUP_REMOVED lines=9> */
.L_x_272:
        /* <DEDUP_REMOVED lines=9> */
.L_x_274:
        /* <DEDUP_REMOVED lines=9> */
.L_x_276:
        /* <DEDUP_REMOVED lines=9> */
.L_x_278:
        /* <DEDUP_REMOVED lines=9> */
.L_x_280:
        /* <DEDUP_REMOVED lines=9> */
.L_x_282:
[----:B------:R-:W-:-:S04]  /*4ac0*/  UIADD3 UR6, UPT, UPT, UR6, 0x1, URZ ;  /* 0x0000000106067890 */ /* 0x000fc8000fffe0ff */
[----:B------:R-:W-:-:S04]  /*4ad0*/  UISETP.NE.AND UP0, UPT, UR6, 0x3c, UPT ;  /* 0x0000003c0600788c */ /* 0x000fc8000bf05270 */
[----:B------:R-:W-:Y:S02]  /*4ae0*/  USEL UR5, URZ, 0x1, UP0 ;  /* 0x00000001ff057887 */ /* 0x000fe40008000000 */
[----:B------:R-:W-:-:S04]  /*4af0*/  USEL UR6, UR6, URZ, UP0 ;  /* 0x000000ff06067287 */ /* 0x000fc80008000000 */
[----:B------:R-:W-:Y:S01]  /*4b00*/  ULEA UR6, UR6, UR4, 0x3 ;  /* 0x0000000406067291 */ /* 0x000fe2000f8e18ff */
[----:B------:R-:W-:-:S04]  /*4b10*/  LOP3.LUT R2, R2, UR5, RZ, 0x3c, !PT ;  /* 0x0000000502027c12 */ /* 0x000fc8000f8e3cff */
[----:B------:R-:W-:Y:S01]  /*4b20*/  SHF.L.U32 R2, R2, 0x1f, RZ ;  /* 0x0000001f02027819 */ /* 0x000fe200000006ff */
[----:B-1--4-:R-:W-:-:S07]  /*4b30*/  IMAD.U32 R0, RZ, RZ, UR6 ;  /* 0x00000006ff007e24 */ /* 0x012fce000f8e00ff */
.L_x_96:
[----:B-1----:R1:W2:Y:S02]  /*4b40*/  SYNCS.PHASECHK.TRANS64.TRYWAIT P0, [R0+URZ], R2 ;  /* 0x00000002000075a7 */ /* 0x0022a400080011ff */
[----:B--2---:R-:W-:Y:S05]  /*4b50*/  @!P0 NANOSLEEP.SYNCS 0x989680 ;  /* 0x009896800000895d */ /* 0x004fea0003900000 */
[----:B------:R-:W2:Y:S02]  /*4b60*/  @!P0 SYNCS.PHASECHK.TRANS64 P0, [R0+URZ], R2 ;  /* 0x00000002000085a7 */ /* 0x000ea400080010ff */
[----:B--2---:R-:W-:Y:S05]  /*4b70*/  @P0 EXIT ;  /* 0x000000000000094d */ /* 0x004fea0003800000 */
[----:B------:R-:W-:Y:S05]  /*4b80*/  BRA `(.L_x_96) ;  /* 0xfffffffc00ec7947 */ /* 0x000fea000383ffff */
.L_x_18:
[----:B------:R-:W-:-:S04]  /*4b90*/  UISETP.NE.AND UP1, UPT, UR37, URZ, UPT ;  /* 0x000000ff2500728c */ /* 0x000fc8000bf25270 */
[----:B------:R-:W-:-:S09]  /*4ba0*/  UISETP.NE.OR UP1, UPT, UR8, 0x1, UP1 ;  /* 0x000000010800788c */ /* 0x000fd20008f25670 */
[----:B------:R-:W-:Y:S05]  /*4bb0*/  BRA.U UP1, `(.L_x_97) ;  /* 0x0000000501487547 */ /* 0x000fea000b800000 */
[----:B------:R-:W-:Y:S01]  /*4bc0*/  ISETP.NE.AND P2, PT, R2, RZ, PT ;  /* 0x000000ff0200720c */ /* 0x000fe20003f45270 */
[----:B------:R-:W-:Y:S01]  /*4bd0*/  IMAD.MOV.U32 R12, RZ, RZ, 0x1 ;  /* 0x00000001ff0c7424 */ /* 0x000fe200078e00ff */
[----:B------:R-:W-:Y:S02]  /*4be0*/  CS2R R10, SRZ ;  /* 0x00000000000a7805 */ /* 0x000fe4000001ff00 */
[----:B------:R-:W-:Y:S01]  /*4bf0*/  CS2R R8, SRZ ;  /* 0x0000000000087805 */ /* 0x000fe2000001ff00 */
[----:B------:R-:W-:Y:S01]  /*4c00*/  UMOV UR4, 0x400 ;  /* 0x0000040000047882 */ /* 0x000fe20000000000 */
[----:B------:R-:W-:Y:S01]  /*4c10*/  UMOV UR6, URZ ;  /* 0x000000ff00067c82 */ /* 0x000fe20008000000 */
[----:B------:R-:W-:-:S12]  /*4c20*/  ULEA UR37, UR37, UR4, 0x18 ;  /* 0x0000000425257291 */ /* 0x000fd8000f8ec0ff */
.L_x_101:
[----:B------:R-:W-:Y:S02]  /*4c30*/  LEA R0, R8, UR37, 0x3 ;  /* 0x0000002508007c11 */ /* 0x000fe4000f8e18ff */
[----:B------:R-:W-:-:S03]  /*4c40*/  SHF.L.U32 R4, R9, 0x1f, RZ ;  /* 0x0000001f09047819 */ /* 0x000fc600000006ff */
[----:B------:R-:W-:Y:S01]  /*4c50*/  VIADD R5, R0, 0x460 ;  /* 0x0000046000057836 */ /* 0x000fe20000000000 */
[----:B------:R-:W1:Y:S02]  /*4c60*/  SYNCS.PHASECHK.TRANS64.TRYWAIT P0, [R0+URZ+0x450], R4 ;  /* 0x00045004000075a7 */ /* 0x000e6400080011ff */
[----:B-1----:R-:W-:Y:S05]  /*4c70*/  @!P0 BRA `(.L_x_98) ;  /* 0x0000005400bc8947 */ /* 0x002fea0003800000 */
.L_x_283:
[----:B------:R-:W-:Y:S01]  /*4c80*/  ULEA UR5, UR6, UR37, 0x3 ;  /* 0x0000002506057291 */ /* 0x000fe2000f8e18ff */
[----:B-1----:R-:W-:Y:S01]  /*4c90*/  PRMT R0, RZ, 0x654, R5 ;  /* 0x00000654ff007816 */ /* 0x002fe20000000005 */
[----:B------:R-:W-:Y:S01]  /*4ca0*/  @!P2 IMAD.MOV.U32 R4, RZ, RZ, 0x10 ;  /* 0x00000010ff04a424 */ /* 0x000fe200078e00ff */
[----:B------:R-:W-:Y:S01]  /*4cb0*/  SHF.L.U32 R5, R12, 0x1f, RZ ;  /* 0x0000001f0c057819 */ /* 0x000fe200000006ff */
[----:B------:R-:W-:Y:S01]  /*4cc0*/  UIADD3 UR4, UPT, UPT, UR5, 0x3f0, URZ ;  /* 0x000003f005047890 */ /* 0x000fe2000fffe0ff */
[----:B------:R1:W-:Y:S05]  /*4cd0*/  SYNCS.ARRIVE.TRANS64.RED.A1T0 RZ, [R0+URZ], RZ ;  /* 0x000000ff00ff79a7 */ /* 0x0003ea00081004ff */
[----:B------:R-:W-:Y:S01]  /*4ce0*/  IMAD.U32 R6, RZ, RZ, UR4 ;  /* 0x00000004ff067e24 */ /* 0x000fe2000f8e00ff */
[----:B------:R-:W2:Y:S04]  /*4cf0*/  SYNCS.PHASECHK.TRANS64.TRYWAIT P0, [UR5+0x400], R5 ;  /* 0x00040005ff0075a7 */ /* 0x000ea80008001105 */
[----:B------:R-:W-:Y:S01]  /*4d00*/  PRMT R6, R2, 0x654, R6 ;  /* 0x0000065402067816 */ /* 0x000fe20000000006 */
[----:B-12---:R-:W-:Y:S06]  /*4d10*/  @!P0 BRA `(.L_x_99) ;  /* 0x0000005400a88947 */ /* 0x006fec0003800000 */
.L_x_285:
[----:B------:R-:W-:Y:S01]  /*4d20*/  ULEA UR4, UR6, UR37, 0x4 ;  /* 0x0000002506047291 */ /* 0x000fe2000f8e20ff */
[----:B------:R-:W-:Y:S01]  /*4d30*/  SEL R3, R6, R3, !P2 ;  /* 0x0000000306037207 */ /* 0x000fe20005000000 */
[----:B------:R-:W-:Y:S01]  /*4d40*/  UIADD3 UR5, UPT, UPT, UR5, 0x3f0, URZ ;  /* 0x000003f005057890 */ /* 0x000fe2000fffe0ff */
[----:B-1----:R-:W-:Y:S01]  /*4d50*/  LEA R0, R11, UR37, 0x3 ;  /* 0x000000250b007c11 */ /* 0x002fe2000f8e18ff */
[----:B------:R-:W-:Y:S01]  /*4d60*/  UIADD3 UR4, UPT, UPT, UR4, 0x480, URZ ;  /* 0x0000048004047890 */ /* 0x000fe2000fffe0ff */
[----:B------:R1:W-:Y:S01]  /*4d70*/  @!P2 SYNCS.ARRIVE.TRANS64.RED RZ, [R3+URZ], R4 ;  /* 0x0000000403ffa9a7 */ /* 0x0003e200080004ff */
[----:B------:R-:W-:Y:S01]  /*4d80*/  UIADD3 UR6, UPT, UPT, UR6, 0x1, URZ ;  /* 0x0000000106067890 */ /* 0x000fe2000fffe0ff */
[----:B------:R-:W-:-:S03]  /*4d90*/  VIADD R8, R8, 0x1 ;  /* 0x0000000108087836 */ /* 0x000fc60000000000 */
[----:B------:R-:W-:Y:S02]  /*4da0*/  UISETP.NE.AND UP0, UPT, UR6, 0x2, UPT ;  /* 0x000000020600788c */ /* 0x000fe4000bf05270 */
[----:B------:R-:W-:Y:S01]  /*4db0*/  ISETP.NE.AND P0, PT, R8, 0x2, PT ;  /* 0x000000020800780c */ /* 0x000fe20003f05270 */
[----:B------:R-:W-:Y:S06]  /*4dc0*/  UGETNEXTWORKID.BROADCAST [UR4], [UR5] ;  /* 0x00000000040073ca */ /* 0x000fec0008000100 */
[----:B------:R-:W-:Y:S02]  /*4dd0*/  USEL UR4, URZ, 0x1, UP0 ;  /* 0x00000001ff047887 */ /* 0x000fe40008000000 */
[----:B------:R-:W-:-:S04]  /*4de0*/  USEL UR6, UR6, URZ, UP0 ;  /* 0x000000ff06067287 */ /* 0x000fc80008000000 */
[----:B------:R-:W-:Y:S02]  /*4df0*/  LOP3.LUT R12, R12, UR4, RZ, 0x3c, !PT ;  /* 0x000000040c0c7c12 */ /* 0x000fe4000f8e3cff */
[----:B-1----:R-:W-:-:S04]  /*4e00*/  SHF.L.U32 R4, R10, 0x1f, RZ ;  /* 0x0000001f0a047819 */ /* 0x002fc800000006ff */
[----:B------:R-:W1:Y:S02]  /*4e10*/  SYNCS.PHASECHK.TRANS64.TRYWAIT P1, [R0+URZ+0x3f0], R4 ;  /* 0x0003f004000075a7 */ /* 0x000e6400080211ff */
[----:B-1----:R-:W-:Y:S05]  /*4e20*/  @!P1 BRA `(.L_x_100) ;  /* 0x00000054007c9947 */ /* 0x002fea0003800000 */
.L_x_286:
[C---:B-1----:R-:W-:Y:S01]  /*4e30*/  LEA R4, R11.reuse, UR37, 0x4 ;  /* 0x000000250b047c11 */ /* 0x042fe2000f8e20ff */
[----:B------:R-:W-:Y:S01]  /*4e40*/  VIADD R0, R0, 0x400 ;  /* 0x0000040000007836 */ /* 0x000fe20000000000 */
[----:B------:R-:W-:Y:S01]  /*4e50*/  SEL R8, R8, RZ, P0 ;  /* 0x000000ff08087207 */ /* 0x000fe20000000000 */
[----:B------:R-:W-:-:S03]  /*4e60*/  VIADD R11, R11, 0x1 ;  /* 0x000000010b0b7836 */ /* 0x000fc60000000000 */
[----:B------:R-:W1:Y:S01]  /*4e70*/  LDS.128 R4, [R4+0x480] ;  /* 0x0004800004047984 */ /* 0x000e620000000c00 */
[----:B------:R-:W-:Y:S02]  /*4e80*/  PRMT R0, RZ, 0x654, R0 ;  /* 0x00000654ff007816 */ /* 0x000fe40000000000 */
[C---:B------:R-:W-:Y:S01]  /*4e90*/  ISETP.NE.AND P1, PT, R11.reuse, 0x2, PT ;  /* 0x000000020b00780c */ /* 0x040fe20003f25270 */
[----:B------:R-:W-:Y:S01]  /*4ea0*/  @!PT LDS RZ, [RZ] ;  /* 0x00000000fffff984 */ /* 0x000fe20000000800 */
[----:B------:R-:W-:Y:S01]  /*4eb0*/  @!PT LDS RZ, [RZ] ;  /* 0x00000000fffff984 */ /* 0x000fe20000000800 */
[----:B------:R-:W-:Y:S01]  /*4ec0*/  @!PT LDS RZ, [RZ] ;  /* 0x00000000fffff984 */ /* 0x000fe20000000800 */
[----:B------:R-:W-:Y:S01]  /*4ed0*/  @!PT LDS RZ, [RZ] ;  /* 0x00000000fffff984 */ /* 0x000fe20000000800 */
[----:B------:R2:W-:Y:S06]  /*4ee0*/  MEMBAR.ALL.CTA ;  /* 0x0000000000007992 */ /* 0x0005ec0000008000 */
[----:B--2---:R-:W2:Y:S01]  /*4ef0*/  FENCE.VIEW.ASYNC.S ;  /* 0x00000000000073c6 */ /* 0x004ea20000000000 */
[----:B------:R-:W-:Y:S01]  /*4f00*/  SEL R11, R11, RZ, P1 ;  /* 0x000000ff0b0b7207 */ /* 0x000fe20000800000 */
[----:B--2---:R2:W-:Y:S01]  /*4f10*/  SYNCS.ARRIVE.TRANS64.RED.A1T0 RZ, [R0+URZ], RZ ;  /* 0x000000ff00ff79a7 */ /* 0x0045e200081004ff */
[----:B-1----:R-:W-:-:S02]  /*4f20*/  LOP3.LUT P3, RZ, R6, 0x1, RZ, 0xc0, !PT ;  /* 0x0000000106ff7812 */ /* 0x002fc4000786c0ff */
[----:B------:R-:W-:-:S04]  /*4f30*/  SEL R4, RZ, 0x1, P1 ;  /* 0x00000001ff047807 */ /* 0x000fc80000800000 */
[----:B------:R-:W-:Y:S02]  /*4f40*/  LOP3.LUT R10, R10, R4, RZ, 0x3c, !PT ;  /* 0x000000040a0a7212 */ /* 0x000fe400078e3cff */
[----:B--2---:R-:W-:-:S04]  /*4f50*/  SEL R0, RZ, 0x1, P0 ;  /* 0x00000001ff007807 */ /* 0x004fc80000000000 */
[----:B------:R-:W-:Y:S01]  /*4f60*/  LOP3.LUT R9, R9, R0, RZ, 0x3c, !PT ;  /* 0x0000000009097212 */ /* 0x000fe200078e3cff */
[----:B------:R-:W-:Y:S06]  /*4f70*/  @P3 BRA `(.L_x_101) ;  /* 0xfffffffc002c3947 */ /* 0x000fec000383ffff */
[----:B------:R-:W-:Y:S01]  /*4f80*/  ULEA UR5, UR6, UR37, 0x3 ;  /* 0x0000002506057291 */ /* 0x000fe2000f8e18ff */
[----:B------:R-:W-:-:S08]  /*4f90*/  SHF.L.U32 R2, R12, 0x1f, RZ ;  /* 0x0000001f0c027819 */ /* 0x000fd000000006ff */
[----:B------:R-:W1:Y:S02]  /*4fa0*/  SYNCS.PHASECHK.TRANS64 P0, [UR5+0x400], R2 ;  /* 0x00040002ff0075a7 */ /* 0x000e640008001005 */
[----:B-1----:R-:W-:Y:S05]  /*4fb0*/  @P0 BRA `(.L_x_102) ;  /* 0x0000000000080947 */ /* 0x002fea0003800000 */
[----:B------:R-:W1:Y:S02]  /*4fc0*/  SYNCS.PHASECHK.TRANS64.TRYWAIT P0, [UR5+0x400], R2 ;  /* 0x00040002ff0075a7 */ /* 0x000e640008001105 */
[----:B-1----:R-:W-:Y:S05]  /*4fd0*/  @!P0 BRA `(.L_x_103) ;  /* 0x0000005400248947 */ /* 0x002fea0003800000 */
.L_x_102:
[----:B------:R-:W-:-:S04]  /*4fe0*/  UIADD3 UR4, UPT, UPT, UR6, 0x1, URZ ;  /* 0x0000000106047890 */ /* 0x000fc8000fffe0ff */
[----:B------:R-:W-:-:S04]  /*4ff0*/  UISETP.NE.AND UP0, UPT, UR4, 0x2, UPT ;  /* 0x000000020400788c */ /* 0x000fc8000bf05270 */
[----:B------:R-:W-:Y:S02]  /*5000*/  USEL UR7, URZ, 0x1, UP0 ;  /* 0x00000001ff077887 */ /* 0x000fe40008000000 */
[----:B------:R-:W-:-:S04]  /*5010*/  USEL UR4, UR4, URZ, UP0 ;  /* 0x000000ff04047287 */ /* 0x000fc80008000000 */
[----:B------:R-:W-:Y:S01]  /*5020*/  ULEA UR4, UR4, UR37, 0x3 ;  /* 0x0000002504047291 */ /* 0x000fe2000f8e18ff */
[----:B-1----:R-:W-:-:S04]  /*5030*/  LOP3.LUT R2, R12, UR7, RZ, 0x3c, !PT ;  /* 0x000000070c027c12 */ /* 0x002fc8000f8e3cff */
[----:B------:R-:W-:-:S04]  /*5040*/  SHF.L.U32 R0, R2, 0x1f, RZ ;  /* 0x0000001f02007819 */ /* 0x000fc800000006ff */
[----:B------:R-:W1:Y:S02]  /*5050*/  SYNCS.PHASECHK.TRANS64 P0, [UR4+0x400], R0 ;  /* 0x00040000ff0075a7 */ /* 0x000e640008001004 */
[----:B-1----:R-:W-:Y:S05]  /*5060*/  @P0 EXIT ;  /* 0x000000000000094d */ /* 0x002fea0003800000 */
[----:B------:R-:W-:Y:S02]  /*5070*/  SHF.L.U32 R2, R2, 0x1f, RZ ;  /* 0x0000001f02027819 */ /* 0x000fe400000006ff */
[----:B------:R-:W-:-:S07]  /*5080*/  MOV R0, UR4 ;  /* 0x0000000400007c02 */ /* 0x000fce0008000f00 */
.L_x_104:
[----:B-1----:R1:W2:Y:S02]  /*5090*/  SYNCS.PHASECHK.TRANS64.TRYWAIT P0, [R0+URZ+0x400], R2 ;  /* 0x00040002000075a7 */ /* 0x0022a400080011ff */
[----:B--2---:R-:W-:Y:S05]  /*50a0*/  @!P0 NANOSLEEP.SYNCS 0x989680 ;  /* 0x009896800000895d */ /* 0x004fea0003900000 */
[----:B------:R-:W2:Y:S02]  /*50b0*/  @!P0 SYNCS.PHASECHK.TRANS64 P0, [R0+URZ+0x400], R2 ;  /* 0x00040002000085a7 */ /* 0x000ea400080010ff */
[----:B--2---:R-:W-:Y:S05]  /*50c0*/  @P0 EXIT ;  /* 0x000000000000094d */ /* 0x004fea0003800000 */
[----:B------:R-:W-:Y:S05]  /*50d0*/  BRA `(.L_x_104) ;  /* 0xfffffffc00ec7947 */ /* 0x000fea000383ffff */
.L_x_97:
[----:B------:R-:W-:-:S09]  /*50e0*/  UISETP.NE.AND UP1, UPT, UR8, URZ, UPT ;  /* 0x000000ff0800728c */ /* 0x000fd2000bf25270 */
[----:B------:R-:W-:Y:S05]  /*50f0*/  BRA.U UP1, `(.L_x_105) ;  /* 0x0000000d01747547 */ /* 0x000fea000b800000 */
[----:B------:R-:W-:Y:S01]  /*5100*/  UMOV UR4, 0x40 ;  /* 0x0000004000047882 */ /* 0x000fe20000000000 */
[----:B------:R-:W-:Y:S01]  /*5110*/  NOP ;  /* 0x0000000000007918 */ /* 0x000fe20000000000 */
[----:B------:R-:W-:Y:S01]  /*5120*/  ULEA UR4, UR37, UR4, 0x18 ;  /* 0x0000000425047291 */ /* 0x000fe2000f8ec0ff */
[----:B------:R-:W-:Y:S02]  /*5130*/  UMOV UR5, 0x400 ;  /* 0x0000040000057882 */ /* 0x000fe40000000000 */
[----:B------:R-:W-:-:S06]  /*5140*/  ULEA UR37, UR37, UR5, 0x18 ;  /* 0x0000000525257291 */ /* 0x000fcc000f8ec0ff */
[----:B------:R-:W1:Y:S02]  /*5150*/  LDS.U8 R0, [UR4+0x1c] ;  /* 0x00001c04ff007984 */ /* 0x000e640008000000 */
[----:B-1----:R-:W-:-:S13]  /*5160*/  ISETP.NE.AND P0, PT, R0, RZ, PT ;  /* 0x000000ff0000720c */ /* 0x002fda0003f05270 */
[----:B------:R-:W-:Y:S05]  /*5170*/  @P0 BRA `(.L_x_106) ;  /* 0x0000000000580947 */ /* 0x000fea0003800000 */
[----:B------:R-:W-:-:S13]  /*5180*/  ELECT P0, URZ, PT ;  /* 0x0000000000ff782f */ /* 0x000fda0003800000 */
[----:B------:R-:W-:Y:S05]  /*5190*/  @!P0 BRA `(.L_x_107) ;  /* 0x0000000000608947 */ /* 0x000fea0003800000 */
[----:B------:R-:W-:Y:S01]  /*51a0*/  UMOV UR5, 0x10 ;  /* 0x0000001000057882 */ /* 0x000fe20000000000 */
[----:B------:R-:W-:Y:S01]  /*51b0*/  HFMA2 R0, -RZ, RZ, 0, 5.9604644775390625e-08 ;  /* 0x00000001ff007431 */ /* 0x000fe200000001ff */
[----:B------:R-:W-:-:S03]  /*51c0*/  MOV R2, 0xffff ;  /* 0x0000ffff00027802 */ /* 0x000fc60000000f00 */
[----:B------:R-:W-:Y:S04]  /*51d0*/  DEPBAR.LE SB1, 0x36 ;  /* 0x00009d800000791a */ /* 0x000fe80000000000 */
[----:B------:R-:W1:Y:S02]  /*51e0*/  UTCATOMSWS.FIND_AND_SET.ALIGN UP0, UR5, UR5 ;  /* 0x00000005000575e3 */ /* 0x000e640008000800 */
[----:B-1----:R-:W-:Y:S01]  /*51f0*/  MOV R3, UR5 ;  /* 0x0000000500037c02 */ /* 0x002fe20008000f00 */
[----:B------:R-:W-:Y:S06]  /*5200*/  BRA.U UP0, `(.L_x_108) ;  /* 0x0000000100187547 */ /* 0x000fec000b800000 */
.L_x_109:
[----:B------:R-:W-:Y:S05]  /*5210*/  NANOSLEEP 0x64 ;  /* 0x000000640000795d */ /* 0x000fea0003800000 */
[----:B------:R-:W-:-:S05]  /*5220*/  UMOV UR5, 0x10 ;  /* 0x0000001000057882 */ /* 0x000fca0000000000 */
[----:B------:R-:W-:Y:S04]  /*5230*/  DEPBAR.LE SB1, 0x36 ;  /* 0x00009d800000791a */ /* 0x000fe80000000000 */
[----:B------:R-:W1:Y:S02]  /*5240*/  UTCATOMSWS.FIND_AND_SET.ALIGN UP0, UR5, UR5 ;  /* 0x00000005000575e3 */ /* 0x000e640008000800 */
[----:B-1----:R-:W-:Y:S01]  /*5250*/  MOV R3, UR5 ;  /* 0x0000000500037c02 */ /* 0x002fe20008000f00 */
[----:B------:R-:W-:Y:S05]  /*5260*/  BRA.U !UP0, `(.L_x_109) ;  /* 0xfffffffd08e87547 */ /* 0x000fea000b83ffff */
.L_x_108:
[-C--:B------:R-:W-:Y:S02]  /*5270*/  SHF.L.U32 R2, R2, R3.reuse, RZ ;  /* 0x0000000302027219 */ /* 0x080fe400000006ff */
[----:B------:R-:W-:Y:S01]  /*5280*/  SHF.L.U32 R0, R0, R3, RZ ;  /* 0x0000000300007219 */ /* 0x000fe200000006ff */
[----:B------:R-:W-:Y:S02]  /*5290*/  IMAD.SHL.U32 R3, R3, 0x20, RZ ;  /* 0x0000002003037824 */ /* 0x000fe400078e00ff */
[----:B------:R1:W-:Y:S04]  /*52a0*/  ATOMS.OR RZ, [UR4+0x14], R2 ;  /* 0x00001402ffff798c */ /* 0x0003e8000b000004 */
[----:B------:R1:W-:Y:S04]  /*52b0*/  ATOMS.OR RZ, [UR4+0x18], R0 ;  /* 0x00001800ffff798c */ /* 0x0003e8000b000004 */
[----:B------:R1:W-:Y:S01]  /*52c0*/  STS [UR37+0x4a0], R3 ;  /* 0x0004a003ff007988 */ /* 0x0003e20008000825 */
[----:B------:R-:W-:Y:S05]  /*52d0*/  BRA `(.L_x_107) ;  /* 0x0000000000107947 */ /* 0x000fea0003800000 */
.L_x_106:
[----:B------:R-:W-:Y:S02]  /*52e0*/  MOV R0, 0xffffffff ;  /* 0xffffffff00007802 */ /* 0x000fe40000000f00 */
[----:B------:R-:W-:-:S03]  /*52f0*/  MOV R2, 0x5320 ;  /* 0x0000532000027802 */ /* 0x000fc60000000f00 */
[----:B------:R1:W-:Y:S04]  /*5300*/  STS [UR37+0x4a0], R0 ;  /* 0x0004a000ff007988 */ /* 0x0003e80008000825 */
[----:B-1-3-5:R-:W-:Y:S05]  /*5310*/  CALL.REL.NOINC `($__internal_1_$__cuda_sm10x_tcgen05_guardrail_trap_phase_invalid_during_alloc) ;  /* 0x0000005400b47944 */ /* 0x02afea0003c00000 */
.L_x_107:
[----:B------:R-:W-:Y:S05]  /*5320*/  WARPSYNC.ALL ;  /* 0x0000000000007948 */ /* 0x000fea0003800000 */
[----:B------:R-:W2:Y:S01]  /*5330*/  S2UR UR9, SR_CgaCtaId ;  /* 0x00000000000979c3 */ /* 0x000ea20000008800 */
[----:B------:R-:W-:Y:S01]  /*5340*/  UMOV UR4, 0x400 ;  /* 0x0000040000047882 */ /* 0x000fe20000000000 */
[----:B------:R-:W-:-:S06]  /*5350*/  NOP ;  /* 0x0000000000007918 */ /* 0x000fcc0000000000 */
[----:B------:R-:W-:Y:S06]  /*5360*/  BAR.ARV 0x6, 0xa0 ;  /* 0x0182800000007b1d */ /* 0x000fec0000002000 */
[----:B------:R-:W4:Y:S01]  /*5370*/  LDCU UR5, c[0x0][0x38c] ;  /* 0x00007180ff0577ac */ /* 0x000f220008000800 */
[----:B------:R-:W-:Y:S01]  /*5380*/  IMAD.MOV.U32 R11, RZ, RZ, 0x1 ;  /* 0x00000001ff0b7424 */ /* 0x000fe200078e00ff */
[----:B------:R-:W-:Y:S01]  /*5390*/  CS2R R8, SRZ ;  /* 0x0000000000087805 */ /* 0x000fe2000001ff00 */
[----:B------:R-:W-:Y:S01]  /*53a0*/  IMAD.MOV.U32 R10, RZ, RZ, RZ ;  /* 0x000000ffff0a7224 */ /* 0x000fe200078e00ff */
[----:B------:R-:W-:Y:S01]  /*53b0*/  UMOV UR11, URZ ;  /* 0x000000ff000b7c82 */ /* 0x000fe20008000000 */
[----:B------:R-:W-:Y:S01]  /*53c0*/  UMOV UR18, URZ ;  /* 0x000000ff00127c82 */ /* 0x000fe20008000000 */
[----:B------:R-:W-:Y:S01]  /*53d0*/  UMOV UR20, 0x0 ;  /* 0x0000000000147882 */ /* 0x000fe20000000000 */
[----:B------:R-:W-:Y:S01]  /*53e0*/  UMOV UR21, 0x40c0010 ;  /* 0x040c001000157882 */ /* 0x000fe20000000000 */
[----:B--2---:R-:W-:Y:S01]  /*53f0*/  ULEA UR9, UR9, UR4, 0x18 ;  /* 0x0000000409097291 */ /* 0x004fe2000f8ec0ff */
[----:B------:R-:W2:Y:S03]  /*5400*/  LDCU UR4, c[0x0][0x38c] ;  /* 0x00007180ff0477ac */ /* 0x000ea60008000800 */
[----:B------:R-:W-:-:S02]  /*5410*/  UIADD3 UR10, UPT, UPT, UR9, 0x3600, URZ ;  /* 0x00003600090a7890 */ /* 0x000fc4000fffe0ff */
[----:B----4-:R-:W-:-:S03]  /*5420*/  UISETP.GE.AND UP3, UPT, UR5, 0x1, UPT ;  /* 0x000000010500788c */ /* 0x010fc6000bf66270 */
[----:B-1----:R-:W1:Y:S01]  /*5430*/  LDS R0, [UR9+0x4a0] ;  /* 0x0004a009ff007984 */ /* 0x002e620008000800 */
[----:B------:R-:W-:-:S04]  /*5440*/  USHF.R.U32.HI UR10, URZ, 0x4, UR10 ;  /* 0x00000004ff0a7899 */ /* 0x000fc8000801160a */
[----:B------:R-:W-:-:S04]  /*5450*/  ULOP3.LUT UR10, UR10, 0x3fff, URZ, 0xc0, !UPT ;  /* 0x00003fff0a0a7892 */ /* 0x000fc8000f8ec0ff */
[----:B------:R-:W-:Y:S02]  /*5460*/  ULOP3.LUT UR10, UR10, 0x10000, URZ, 0xfc, !UPT ;  /* 0x000100000a0a7892 */ /* 0x000fe4000f8efcff */
[----:B--2---:R-:W-:-:S04]  /*5470*/  UIADD3 UR4, UPT, UPT, UR4, 0xf, URZ ;  /* 0x0000000f04047890 */ /* 0x004fc8000fffe0ff */
[----:B------:R-:W-:-:S04]  /*5480*/  USHF.R.S32.HI UR8, URZ, 0x1f, UR4 ;  /* 0x0000001fff087899 */ /* 0x000fc80008011404 */
[----:B------:R-:W-:Y:S02]  /*5490*/  ULEA.HI UR8, UR8, UR4, URZ, 0x4 ;  /* 0x0000000408087291 */ /* 0x000fe4000f8f20ff */
[----:B------:R-:W-:Y:S02]  /*54a0*/  UIADD3 UR4, UPT, UPT, UR9, 0x21600, URZ ;  /* 0x0002160009047890 */ /* 0x000fe4000fffe0ff */
[----:B------:R-:W-:Y:S02]  /*54b0*/  USHF.R.S32.HI UR8, URZ, 0x4, UR8 ;  /* 0x00000004ff087899 */ /* 0x000fe40008011408 */
[----:B------:R-:W-:Y:S02]  /*54c0*/  USHF.R.U32.HI UR4, URZ, 0x4, UR4 ;  /* 0x00000004ff047899 */ /* 0x000fe40008011604 */
[----:B------:R-:W-:Y:S02]  /*54d0*/  UISETP.LT.AND UP0, UPT, UR8, 0x1, UPT ;  /* 0x000000010800788c */ /* 0x000fe4000bf01270 */
[----:B------:R-:W-:-:S02]  /*54e0*/  ULOP3.LUT UR4, UR4, 0x3fff, URZ, 0xc0, !UPT ;  /* 0x00003fff04047892 */ /* 0x000fc4000f8ec0ff */
[----:B------:R-:W-:Y:S02]  /*54f0*/  USEL UR15, UR8, 0x1, !UP0 ;  /* 0x00000001080f7887 */ /* 0x000fe4000c000000 */
[----:B------:R-:W-:Y:S02]  /*5500*/  ULOP3.LUT UR4, UR4, 0x10000, URZ, 0xfc, !UPT ;  /* 0x0001000004047892 */ /* 0x000fe4000f8efcff */
[----:B------:R-:W-:Y:S01]  /*5510*/  UIADD3 UR15, UPT, UPT, -UR15, URZ, URZ ;  /* 0x000000ff0f0f7290 */ /* 0x000fe2000fffe1ff */
[----:B-1----:R-:W-:-:S15]  /*5520*/  R2UR UR12, R0 ;  /* 0x00000000000c72ca */ /* 0x002fde00000e0000 */
.L_x_116:
[----:B------:R-:W-:Y:S02]  /*5530*/  LEA R0, R10, UR9, 0x3 ;  /* 0x000000090a007c11 */ /* 0x000fe4000f8e18ff */
[----:B------:R-:W-:Y:S02]  /*5540*/  SHF.L.U32 R2, R9, 0x1f, RZ ;  /* 0x0000001f09027819 */ /* 0x000fe400000006ff */
[----:B------:R-:W-:Y:S01]  /*5550*/  PLOP3.LUT P0, PT, PT, PT, UP3, 0x80, 0x8 ;  /* 0x000000000008781c */ /* 0x000fe20003f0f038 */
[----:B------:R-:W-:Y:S01]  /*5560*/  VIADD R3, R0, 0x400 ;  /* 0x0000040000037836 */ /* 0x000fe20000000000 */
[----:B-1----:R-:W1:Y:S02]  /*5570*/  SYNCS.PHASECHK.TRANS64.TRYWAIT P1, [R0+URZ+0x3f0], R2 ;  /* 0x0003f002000075a7 */ /* 0x002e6400080211ff */
[----:B-1--4-:R-:W-:Y:S09]  /*5580*/  @!P1 BRA `(.L_x_110) ;  /* 0x0000004c00d09947 */ /* 0x012ff20003800000 */
.L_x_288:
[----:B------:R-:W-:Y:S01]  /*5590*/  LEA R4, R10, UR9, 0x4 ;  /* 0x000000090a047c11 */ /* 0x000fe2000f8e20ff */
[----:B------:R-:W-:Y:S01]  /*55a0*/  @UP3 ULEA UR5, UR18, UR9, 0x3 ;  /* 0x0000000912053291 */ /* 0x000fe2000f8e18ff */
[----:B------:R-:W-:Y:S01]  /*55b0*/  PLOP3.LUT P2, PT, PT, PT, PT, 0x80, 0x8 ;  /* 0x000000000008781c */ /* 0x000fe20003f4f070 */
[----:B------:R-:W-:Y:S01]  /*55c0*/  ULEA UR14, UR11, UR9, 0x3 ;  /* 0x000000090b0e7291 */ /* 0x000fe2000f8e18ff */
[----:B------:R-:W-:Y:S02]  /*55d0*/  PRMT R3, RZ, 0x654, R3 ;  /* 0x00000654ff037816 */ /* 0x000fe40000000003 */
[----:B------:R-:W2:Y:S01]  /*55e0*/  LDS.128 R4, [R4+0x480] ;  /* 0x0004800004047984 */ /* 0x000ea20000000c00 */
[----:B-1----:R-:W-:Y:S02]  /*55f0*/  @P0 SHF.L.U32 R2, R8, 0x1f, RZ ;  /* 0x0000001f08020819 */ /* 0x002fe400000006ff */
[----:B------:R-:W-:Y:S01]  /*5600*/  SHF.L.U32 R0, R11, 0x1f, RZ ;  /* 0x0000001f0b007819 */ /* 0x000fe200000006ff */
[----:B------:R-:W-:Y:S01]  /*5610*/  @!PT LDS RZ, [RZ] ;  /* 0x00000000fffff984 */ /* 0x000fe20000000800 */
[----:B------:R-:W-:Y:S01]  /*5620*/  @!PT LDS RZ, [RZ] ;  /* 0x00000000fffff984 */ /* 0x000fe20000000800 */
[----:B------:R-:W-:Y:S01]  /*5630*/  @!PT LDS RZ, [RZ] ;  /* 0x00000000fffff984 */ /* 0x000fe20000000800 */
[----:B------:R-:W-:Y:S01]  /*5640*/  @!PT LDS RZ, [RZ] ;  /* 0x00000000fffff984 */ /* 0x000fe20000000800 */
[----:B------:R1:W-:Y:S06]  /*5650*/  MEMBAR.ALL.CTA ;  /* 0x0000000000007992 */ /* 0x0003ec0000008000 */
[----:B-1----:R-:W1:Y:S02]  /*5660*/  FENCE.VIEW.ASYNC.S ;  /* 0x00000000000073c6 */ /* 0x002e640000000000 */
[----:B-1----:R1:W-:Y:S01]  /*5670*/  SYNCS.ARRIVE.TRANS64.RED.A1T0 RZ, [R3+URZ], RZ ;  /* 0x000000ff03ff79a7 */ /* 0x0023e200081004ff */
[----:B------:R1:W4:Y:S01]  /*5680*/  @P0 SYNCS.PHASECHK.TRANS64.TRYWAIT P2, [UR5], R2 ;  /* 0x00000002ff0005a7 */ /* 0x0003220008041105 */
[----:B--2---:R-:W-:Y:S01]  /*5690*/  LOP3.LUT P1, RZ, R6, 0x1, RZ, 0xc0, !PT ;  /* 0x0000000106ff7812 */ /* 0x004fe2000782c0ff */
[----:B------:R-:W2:Y:S02]  /*56a0*/  SYNCS.PHASECHK.TRANS64.TRYWAIT P0, [UR14+0x430], R0 ;  /* 0x00043000ff0075a7 */ /* 0x000ea4000800110e */
[----:B-12-4-:R-:W-:Y:S10]  /*56b0*/  @!P0 BRA `(.L_x_111) ;  /* 0x0000004c00988947 */ /* 0x016ff40003800000 */
.L_x_290:
[----:B------:R-:W-:Y:S01]  /*56c0*/  IADD3 R10, PT, PT, R10, 0x1, RZ ;  /* 0x000000010a0a7810 */ /* 0x000fe20007ffe0ff */
[----:B------:R-:W-:Y:S06]  /*56d0*/  BRA.U !UP3, `(.L_x_112) ;  /* 0x000000010b9c7547 */ /* 0x000fec000b800000 */
[----:B------:R-:W-:Y:S02]  /*56e0*/  ULEA.HI UR13, UR11, UR11, URZ, 0x1 ;  /* 0x0000000b0b0d7291 */ /* 0x000fe4000f8f08ff */
[----:B------:R-:W-:Y:S02]  /*56f0*/  UPLOP3.LUT UP4, UPT, UPT, UPT, UPT, 0x40, 0x4 ;  /* 0x000000000004789c */ /* 0x000fe40003f8e870 */
[----:B------:R-:W-:Y:S02]  /*5700*/  USHF.R.U32.HI UR5, URZ, 0x1, UR13 ;  /* 0x00000001ff057899 */ /* 0x000fe4000801160d */
[----:B------:R-:W-:Y:S02]  /*5710*/  ULOP3.LUT UR13, UR13, 0xffe, URZ, 0xc0, !UPT ;  /* 0x00000ffe0d0d7892 */ /* 0x000fe4000f8ec0ff */
[----:B------:R-:W-:Y:S02]  /*5720*/  UIMAD UR5, UR5, 0x30, UR12 ;  /* 0x00000030050578a4 */ /* 0x000fe4000f8e020c */
[----:B------:R-:W-:Y:S01]  /*5730*/  UIADD3 UR13, UPT, UPT, -UR13, UR11, URZ ;  /* 0x0000000b0d0d7290 */ /* 0x000fe2000fffe1ff */
[----:B------:R-:W-:Y:S01]  /*5740*/  UMOV UR17, UR15 ;  /* 0x0000000f00117c82 */ /* 0x000fe20008000000 */
[----:B------:R-:W-:-:S02]  /*5750*/  UMOV UR16, UR8 ;  /* 0x0000000800107c82 */ /* 0x000fc40008000000 */
[----:B------:R-:W-:-:S03]  /*5760*/  ULEA UR13, UR13, UR5, 0x14 ;  /* 0x000000050d0d7291 */ /* 0x000fc6000f8ea0ff */
[----:B------:R-:W-:-:S09]  /*5770*/  UMOV UR5, UR18 ;  /* 0x0000001200057c82 */ /* 0x000fd20008000000 */
.L_x_115:
[----:B------:R-:W-:Y:S02]  /*5780*/  UIADD3 UR17, UPT, UPT, UR17, 0x1, URZ ;  /* 0x0000000111117890 */ /* 0x000fe4000fffe0ff */
[----:B--2---:R-:W-:Y:S02]  /*5790*/  ULEA UR7, UR5, UR9, 0x3 ;  /* 0x0000000905077291 */ /* 0x004fe4000f8e18ff */
[----:B------:R-:W-:Y:S01]  /*57a0*/  UISETP.NE.AND UP0, UPT, UR17, URZ, UPT ;  /* 0x000000ff1100728c */ /* 0x000fe2000bf05270 */
[----:B----4-:R-:W-:Y:S10]  /*57b0*/  @P2 BRA `(.L_x_113) ;  /* 0x00000000000c2947 */ /* 0x010ff40003800000 */
[----:B-1----:R-:W-:Y:S04]  /*57c0*/  SHF.L.U32 R2, R8, 0x1f, RZ ;  /* 0x0000001f08027819 */ /* 0x002fe800000006ff */
[----:B------:R-:W1:Y:S02]  /*57d0*/  SYNCS.PHASECHK.TRANS64.TRYWAIT P0, [UR7], R2 ;  /* 0x00000002ff0075a7 */ /* 0x000e640008001107 */
[----:B-1----:R-:W-:Y:S05]  /*57e0*/  @!P0 BRA `(.L_x_114) ;  /* 0x0000004c00648947 */ /* 0x002fea0003800000 */
.L_x_113:
[----:B------:R-:W-:Y:S01]  /*57f0*/  UISETP.NE.AND UP1, UPT, UR16, 0x1, UPT ;  /* 0x000000011000788c */ /* 0x000fe2000bf25270 */
[----:B------:R-:W-:Y:S01]  /*5800*/  PLOP3.LUT P2, PT, PT, PT, PT, 0x80, 0x8 ;  /* 0x000000000008781c */ /* 0x000fe20003f4f070 */
[----:B------:R-:W-:Y:S02]  /*5810*/  UIADD3 UR18, UPT, UPT, UR5, 0x1, URZ ;  /* 0x0000000105127890 */ /* 0x000fe4000fffe0ff */
[----:B------:R-:W-:Y:S02]  /*5820*/  UIMAD UR6, UR5, 0x60, UR4 ;  /* 0x00000060050678a4 */ /* 0x000fe4000f8e0204 */
[----:B------:R-:W-:Y:S01]  /*5830*/  UISETP.NE.AND UP2, UPT, UR18, 0x3c, UPT ;  /* 0x0000003c1200788c */ /* 0x000fe2000bf45270 */
[----:B------:R-:W-:Y:S01]  /*5840*/  PLOP3.LUT P0, PT, PT, PT, UP1, 0x80, 0x8 ;  /* 0x000000000008781c */ /* 0x000fe20003f0f018 */
[----:B------:R-:W-:Y:S02]  /*5850*/  UIADD3 UR16, UPT, UPT, UR16, -0x1, URZ ;  /* 0xffffffff10107890 */ /* 0x000fe4000fffe0ff */
[----:B------:R-:W-:Y:S02]  /*5860*/  USEL UR22, URZ, 0x1, UP2 ;  /* 0x00000001ff167887 */ /* 0x000fe40009000000 */
[----:B------:R-:W-:Y:S01]  /*5870*/  USEL UR18, UR18, URZ, UP2 ;  /* 0x000000ff12127287 */ /* 0x000fe20009000000 */
[----:B------:R-:W-:Y:S03]  /*5880*/  UMOV UR23, 0xc0004010 ;  /* 0xc000401000177882 */ /* 0x000fe60000000000 */
[----:B------:R-:W-:Y:S01]  /*5890*/  @UP1 ULEA UR19, UR18, UR9, 0x3 ;  /* 0x0000000912131291 */ /* 0x000fe2000f8e18ff */
[----:B------:R-:W-:Y:S01]  /*58a0*/  LOP3.LUT R8, R8, UR22, RZ, 0x3c, !PT ;  /* 0x0000001608087c12 */ /* 0x000fe2000f8e3cff */
[----:B------:R-:W-:Y:S03]  /*58b0*/  ULEA UR22, UR5, UR10, 0x7 ;  /* 0x0000000a05167291 */ /* 0x000fe6000f8e38ff */
[----:B-1----:R-:W-:Y:S01]  /*58c0*/  @P0 SHF.L.U32 R0, R8, 0x1f, RZ ;  /* 0x0000001f08000819 */ /* 0x002fe200000006ff */
[----:B------:R-:W-:Y:S03]  /*58d0*/  UMOV UR5, UR18 ;  /* 0x0000001200057c82 */ /* 0x000fe60008000000 */
[----:B------:R2:W4:Y:S01]  /*58e0*/  @P0 SYNCS.PHASECHK.TRANS64.TRYWAIT P2, [UR19], R0 ;  /* 0x00000000ff0005a7 */ /* 0x0005220008041113 */
[----:B------:R-:W-:Y:S03]  /*58f0*/  UIADD3 UR19, UPT, UPT, UR7, 0x1e0, URZ ;  /* 0x000001e007137890 */ /* 0x000fe6000fffe0ff */
[----:B------:R-:W-:Y:S02]  /*5900*/  UMOV UR7, 0xc0004010 ;  /* 0xc000401000077882 */ /* 0x000fe40000000000 */
[----:B------:R2:W-:Y:S01]  /*5910*/  UTCHMMA gdesc[UR22], gdesc[UR6], tmem[UR13], tmem[UR20], idesc[UR21], UP4 ;  /* 0x00ff1406160075ea */ /* 0x0005e2000a00000d */
[----:B------:R-:W-:Y:S03]  /*5920*/  UPLOP3.LUT UP4, UPT, UPT, UPT, UPT, 0x80, 0x8 ;  /* 0x000000000008789c */ /* 0x000fe60003f8f070 */
[----:B------:R2:W-:Y:S01]  /*5930*/  UTCBAR [UR19], URZ ;  /* 0x000000ff130073e9 */ /* 0x0005e200080000ff */
[----:B------:R-:W-:Y:S07]  /*5940*/  BRA.U UP0, `(.L_x_115) ;  /* 0xfffffffd008c7547 */ /* 0x000fee000b83ffff */
.L_x_112:
[----:B------:R-:W-:Y:S01]  /*5950*/  UIADD3 UR11, UPT, UPT, UR11, 0x1, URZ ;  /* 0x000000010b0b7890 */ /* 0x000fe2000fffe0ff */
[C---:B------:R-:W-:Y:S01]  /*5960*/  ISETP.NE.AND P0, PT, R10.reuse, 0x2, PT ;  /* 0x000000020a00780c */ /* 0x040fe20003f05270 */
[----:B------:R-:W-:Y:S02]  /*5970*/  UIADD3 UR14, UPT, UPT, UR14, 0x410, URZ ;  /* 0x000004100e0e7890 */ /* 0x000fe4000fffe0ff */
[----:B------:R-:W-:Y:S01]  /*5980*/  UISETP.NE.AND UP0, UPT, UR11, 0x4, UPT ;  /* 0x000000040b00788c */ /* 0x000fe2000bf05270 */
[----:B-12---:R-:W-:Y:S02]  /*5990*/  SEL R0, RZ, 0x1, P0 ;  /* 0x00000001ff007807 */ /* 0x006fe40000000000 */
[----:B------:R-:W-:Y:S01]  /*59a0*/  SEL R10, R10, RZ, P0 ;  /* 0x000000ff0a0a7207 */ /* 0x000fe20000000000 */
[----:B------:R-:W-:Y:S01]  /*59b0*/  USEL UR5, URZ, 0x1, UP0 ;  /* 0x00000001ff057887 */ /* 0x000fe20008000000 */
[----:B------:R-:W-:Y:S01]  /*59c0*/  LOP3.LUT R9, R9, R0, RZ, 0x3c, !PT ;  /* 0x0000000009097212 */ /* 0x000fe200078e3cff */
[----:B------:R-:W-:Y:S01]  /*59d0*/  USEL UR11, UR11, URZ, UP0 ;  /* 0x000000ff0b0b7287 */ /* 0x000fe20008000000 */
[----:B------:R1:W-:Y:S03]  /*59e0*/  UTCBAR [UR14], URZ ;  /* 0x000000ff0e0073e9 */ /* 0x0003e600080000ff */
[----:B------:R-:W-:Y:S01]  /*59f0*/  LOP3.LUT R11, R11, UR5, RZ, 0x3c, !PT ;  /* 0x000000050b0b7c12 */ /* 0x000fe2000f8e3cff */
[----:B------:R-:W-:Y:S07]  /*5a00*/  @P1 BRA `(.L_x_116) ;  /* 0xfffffff800c81947 */ /* 0x000fee000383ffff */
[----:B------:R-:W2:Y:S01]  /*5a10*/  S2UR UR4, SR_CgaCtaId ;  /* 0x00000000000479c3 */ /* 0x000ea20000008800 */
[----:B------:R-:W-:Y:S01]  /*5a20*/  ELECT P0, URZ, PT ;  /* 0x0000000000ff782f */ /* 0x000fe20003800000 */
[----:B------:R-:W-:Y:S01]  /*5a30*/  IMAD.MOV.U32 R0, RZ, RZ, 0x1 ;  /* 0x00000001ff007424 */ /* 0x000fe200078e00ff */
[----:B------:R-:W-:Y:S01]  /*5a40*/  UIADD3 UR9, UPT, UPT, UR9, 0x430, URZ ;  /* 0x0000043009097890 */ /* 0x000fe2000fffe0ff */
[----:B------:R-:W-:Y:S01]  /*5a50*/  SHF.L.U32 R2, R11, 0x1f, RZ ;  /* 0x0000001f0b027819 */ /* 0x000fe200000006ff */
[----:B------:R-:W-:-:S03]  /*5a60*/  UMOV UR5, 0x40 ;  /* 0x0000004000057882 */ /* 0x000fc60000000000 */
[----:B------:R-:W-:Y:S01]  /*5a70*/  UVIRTCOUNT.DEALLOC.SMPOOL 0x80 ;  /* 0x000000800000784c */ /* 0x000fe20000000000 */
[----:B--2---:R-:W-:Y:S02]  /*5a80*/  ULEA UR4, UR4, UR5, 0x18 ;  /* 0x0000000504047291 */ /* 0x004fe4000f8ec0ff */
[----:B------:R-:W-:-:S07]  /*5a90*/  ULEA UR5, UR11, UR9, 0x3 ;  /* 0x000000090b057291 */ /* 0x000fce000f8e18ff */
[----:B------:R2:W-:Y:S02]  /*5aa0*/  @P0 STS.U8 [UR4+0x1c], R0 ;  /* 0x00001c00ff000988 */ /* 0x0005e40008000004 */
[----:B------:R-:W3:Y:S02]  /*5ab0*/  SYNCS.PHASECHK.TRANS64.TRYWAIT P0, [UR5], R2 ;  /* 0x00000002ff0075a7 */ /* 0x000ee40008001105 */
[----:B--23--:R-:W-:Y:S05]  /*5ac0*/  @!P0 BRA `(.L_x_117) ;  /* 0x0000004800c48947 */ /* 0x00cfea0003800000 */
.L_x_293:
[----:B------:R-:W-:-:S04]  /*5ad0*/  UIADD3 UR6, UPT, UPT, UR11, 0x1, URZ ;  /* 0x000000010b067890 */ /* 0x000fc8000fffe0ff */
[----:B------:R-:W-:-:S04]  /*5ae0*/  UISETP.NE.AND UP0, UPT, UR6, 0x4, UPT ;  /* 0x000000040600788c */ /* 0x000fc8000bf05270 */
[----:B------:R-:W-:Y:S02]  /*5af0*/  USEL UR7, URZ, 0x1, UP0 ;  /* 0x00000001ff077887 */ /* 0x000fe40008000000 */
[----:B------:R-:W-:-:S04]  /*5b00*/  USEL UR6, UR6, URZ, UP0 ;  /* 0x000000ff06067287 */ /* 0x000fc80008000000 */
[----:B------:R-:W-:Y:S01]  /*5b10*/  ULEA UR5, UR6, UR9, 0x3 ;  /* 0x0000000906057291 */ /* 0x000fe2000f8e18ff */
[----:B--2---:R-:W-:-:S04]  /*5b20*/  LOP3.LUT R2, R11, UR7, RZ, 0x3c, !PT ;  /* 0x000000070b027c12 */ /* 0x004fc8000f8e3cff */
[----:B------:R-:W-:-:S04]  /*5b30*/  SHF.L.U32 R3, R2, 0x1f, RZ ;  /* 0x0000001f02037819 */ /* 0x000fc800000006ff */
[----:B------:R-:W2:Y:S02]  /*5b40*/  SYNCS.PHASECHK.TRANS64.TRYWAIT P0, [UR5], R3 ;  /* 0x00000003ff0075a7 */ /* 0x000ea40008001105 */
[----:B--2---:R-:W-:Y:S05]  /*5b50*/  @!P0 BRA `(.L_x_118) ;  /* 0x0000004800b88947 */ /* 0x004fea0003800000 */
.L_x_295:
[----:B------:R-:W-:-:S04]  /*5b60*/  UIADD3 UR6, UPT, UPT, UR6, 0x1, URZ ;  /* 0x0000000106067890 */ /* 0x000fc8000fffe0ff */
[----:B------:R-:W-:-:S04]  /*5b70*/  UISETP.NE.AND UP0, UPT, UR6, 0x4, UPT ;  /* 0x000000040600788c */ /* 0x000fc8000bf05270 */
[----:B------:R-:W-:Y:S02]  /*5b80*/  USEL UR7, URZ, 0x1, UP0 ;  /* 0x00000001ff077887 */ /* 0x000fe40008000000 */
[----:B------:R-:W-:-:S04]  /*5b90*/  USEL UR6, UR6, URZ, UP0 ;  /* 0x000000ff06067287 */ /* 0x000fc80008000000 */
[----:B------:R-:W-:Y:S01]  /*5ba0*/  ULEA UR5, UR6, UR9, 0x3 ;  /* 0x0000000906057291 */ /* 0x000fe2000f8e18ff */
[----:B------:R-:W-:-:S04]  /*5bb0*/  LOP3.LUT R2, R2, UR7, RZ, 0x3c, !PT ;  /* 0x0000000702027c12 */ /* 0x000fc8000f8e3cff */
[----:B--2---:R-:W-:-:S04]  /*5bc0*/  SHF.L.U32 R3, R2, 0x1f, RZ ;  /* 0x0000001f02037819 */ /* 0x004fc800000006ff */
[----:B------:R-:W2:Y:S02]  /*5bd0*/  SYNCS.PHASECHK.TRANS64.TRYWAIT P0, [UR5], R3 ;  /* 0x00000003ff0075a7 */ /* 0x000ea40008001105 */
[----:B--2---:R-:W-:Y:S05]  /*5be0*/  @!P0 BRA `(.L_x_119) ;  /* 0x0000004800ac8947 */ /* 0x004fea0003800000 */
.L_x_297:
[----:B------:R-:W-:-:S04]  /*5bf0*/  UIADD3 UR6, UPT, UPT, UR6, 0x1, URZ ;  /* 0x0000000106067890 */ /* 0x000fc8000fffe0ff */
[----:B------:R-:W-:-:S04]  /*5c00*/  UISETP.NE.AND UP0, UPT, UR6, 0x4, UPT ;  /* 0x000000040600788c */ /* 0x000fc8000bf05270 */
[----:B------:R-:W-:Y:S02]  /*5c10*/  USEL UR5, URZ, 0x1, UP0 ;  /* 0x00000001ff057887 */ /* 0x000fe40008000000 */
[----:B------:R-:W-:-:S04]  /*5c20*/  USEL UR6, UR6, URZ, UP0 ;  /* 0x000000ff06067287 */ /* 0x000fc80008000000 */
[----:B------:R-:W-:Y:S01]  /*5c30*/  ULEA UR6, UR6, UR9, 0x3 ;  /* 0x0000000906067291 */ /* 0x000fe2000f8e18ff */
[----:B------:R-:W-:-:S04]  /*5c40*/  LOP3.LUT R2, R2, UR5, RZ, 0x3c, !PT ;  /* 0x0000000502027c12 */ /* 0x000fc8000f8e3cff */
[----:B------:R-:W-:-:S04]  /*5c50*/  SHF.L.U32 R2, R2, 0x1f, RZ ;  /* 0x0000001f02027819 */ /* 0x000fc800000006ff */
[----:B------:R-:W3:Y:S02]  /*5c60*/  SYNCS.PHASECHK.TRANS64.TRYWAIT P0, [UR6], R2 ;  /* 0x00000002ff0075a7 */ /* 0x000ee40008001106 */
[----:B---3--:R-:W-:Y:S05]  /*5c70*/  @!P0 BRA `(.L_x_120) ;  /* 0x0000004800a08947 */ /* 0x008fea0003800000 */
.L_x_299:
[----:B------:R-:W-:Y:S01]  /*5c80*/  NOP ;  /* 0x0000000000007918 */ /* 0x000fe20000000000 */
[----:B--2---:R-:W2:Y:S01]  /*5c90*/  LDS R0, [UR4+0x14] ;  /* 0x00001404ff007984 */ /* 0x004ea20008000800 */
[----:B------:R-:W-:Y:S01]  /*5ca0*/  ULOP3.LUT UR6, UR12, 0xffff, URZ, 0xc0, !UPT ;  /* 0x0000ffff0c067892 */ /* 0x000fe2000f8ec0ff */
[----:B------:R-:W-:Y:S01]  /*5cb0*/  UMOV UR8, 0xffff ;  /* 0x0000ffff00087882 */ /* 0x000fe20000000000 */
[----:B------:R-:W-:Y:S02]  /*5cc0*/  UMOV UR5, 0x1 ;  /* 0x0000000100057882 */ /* 0x000fe40000000000 */
[----:B------:R-:W-:-:S04]  /*5cd0*/  USHF.R.U32.HI UR6, URZ, 0x5, UR6 ;  /* 0x00000005ff067899 */ /* 0x000fc80008011606 */
[----:B------:R-:W-:Y:S02]  /*5ce0*/  USHF.L.U32 UR8, UR8, UR6, URZ ;  /* 0x0000000608087299 */ /* 0x000fe400080006ff */
[----:B------:R-:W-:-:S04]  /*5cf0*/  USHF.L.U32 UR5, UR5, UR6, URZ ;  /* 0x0000000605057299 */ /* 0x000fc800080006ff */
[----:B--2---:R-:W-:-:S04]  /*5d00*/  LOP3.LUT R0, R0, UR8, RZ, 0xc0, !PT ;  /* 0x0000000800007c12 */ /* 0x004fc8000f8ec0ff */
[----:B------:R-:W-:-:S13]  /*5d10*/  ISETP.NE.AND P0, PT, R0, UR8, PT ;  /* 0x0000000800007c0c */ /* 0x000fda000bf05270 */
[----:B------:R-:W-:Y:S05]  /*5d20*/  @P0 BRA `(.L_x_121) ;  /* 0x0000000000580947 */ /* 0x000fea0003800000 */
[----:B------:R-:W2:Y:S02]  /*5d30*/  LDS R0, [UR4+0x18] ;  /* 0x00001804ff007984 */ /* 0x000ea40008000800 */
[----:B--2---:R-:W-:-:S04]  /*5d40*/  LOP3.LUT R0, R0, UR5, RZ, 0xc0, !PT ;  /* 0x0000000500007c12 */ /* 0x004fc8000f8ec0ff */
[----:B------:R-:W-:-:S13]  /*5d50*/  ISETP.NE.AND P0, PT, R0, UR5, PT ;  /* 0x0000000500007c0c */ /* 0x000fda000bf05270 */
[----:B------:R-:W-:Y:S05]  /*5d60*/  @P0 BRA `(.L_x_122) ;  /* 0x00000000003c0947 */ /* 0x000fea0003800000 */
[----:B------:R-:W2:Y:S01]  /*5d70*/  S2R R2, SR_LANEID ;  /* 0x0000000000027919 */ /* 0x000ea20000000000 */
[----:B------:R-:W-:Y:S01]  /*5d80*/  ULOP3.LUT UR8, URZ, UR8, URZ, 0x33, !UPT ;  /* 0x00000008ff087292 */ /* 0x000fe2000f8e33ff */
[----:B------:R-:W-:Y:S02]  /*5d90*/  VOTEU.ANY UR7, UPT, PT ;  /* 0x0000000000077886 */ /* 0x000fe400038e0100 */
[----:B------:R-:W-:-:S03]  /*5da0*/  UFLO.U32 UR7, UR7 ;  /* 0x00000007000772bd */ /* 0x000fc600080e0000 */
[----:B------:R-:W-:-:S04]  /*5db0*/  IMAD.U32 R0, RZ, RZ, UR8 ;  /* 0x00000008ff007e24 */ /* 0x000fc8000f8e00ff */
[----:B------:R3:W1:Y:S02]  /*5dc0*/  REDUX UR6, R0 ;  /* 0x00000000000673c4 */ /* 0x0006640000000000 */
[----:B------:R1:W-:Y:S01]  /*5dd0*/  UTCATOMSWS.AND URZ, UR8 ;  /* 0x0000000800ff79e3 */ /* 0x0003e20008000000 */
[----:B--2---:R-:W-:Y:S02]  /*5de0*/  ISETP.EQ.U32.AND P0, PT, R2, UR7, PT ;  /* 0x0000000702007c0c */ /* 0x004fe4000bf02070 */
[----:B---3--:R-:W-:Y:S02]  /*5df0*/  LOP3.LUT R0, RZ, UR5, RZ, 0x33, !PT ;  /* 0x00000005ff007c12 */ /* 0x008fe4000f8e33ff */
[----:B-1----:R-:W-:Y:S02]  /*5e00*/  MOV R2, UR6 ;  /* 0x0000000600027c02 */ /* 0x002fe40008000f00 */
[----:B------:R-:W1:Y:S07]  /*5e10*/  REDUX UR5, R0 ;  /* 0x00000000000573c4 */ /* 0x000e6e0000000000 */
[----:B------:R2:W-:Y:S01]  /*5e20*/  @P0 ATOMS.AND RZ, [UR4+0x14], R2 ;  /* 0x00001402ffff098c */ /* 0x0005e2000a800004 */
[----:B-1----:R-:W-:-:S05]  /*5e30*/  IMAD.U32 R0, RZ, RZ, UR5 ;  /* 0x00000005ff007e24 */ /* 0x002fca000f8e00ff */
[----:B------:R2:W-:Y:S01]  /*5e40*/  @P0 ATOMS.AND RZ, [UR4+0x18], R0 ;  /* 0x00001800ffff098c */ /* 0x0005e2000a800004 */
[----:B------:R-:W-:Y:S05]  /*5e50*/  BRA `(.L_x_123) ;  /* 0x0000000000147947 */ /* 0x000fea0003800000 */
.L_x_122:
[----:B------:R-:W-:Y:S02]  /*5e60*/  MOV R2, 0x5e80 ;  /* 0x00005e8000027802 */ /* 0x000fe40000000f00 */
[----:B-1--45:R-:W-:Y:S05]  /*5e70*/  CALL.REL.NOINC `($__internal_0_$__cuda_sm10x_tcgen05_guardrail_trap_col_being_dealloced_not_returned_by_alloc) ;  /* 0x0000004800d07944 */ /* 0x032fea0003c00000 */
[----:B------:R-:W-:Y:S05]  /*5e80*/  BRA `(.L_x_123) ;  /* 0x0000000000087947 */ /* 0x000fea0003800000 */
.L_x_121:
[----:B------:R-:W-:Y:S02]  /*5e90*/  MOV R2, 0x5eb0 ;  /* 0x00005eb000027802 */ /* 0x000fe40000000f00 */
[----:B-1--45:R-:W-:Y:S05]  /*5ea0*/  CALL.REL.NOINC `($__internal_2_$__cuda_sm10x_tcgen05_guardrail_trap_unallocated_columns_being_dealloced) ;  /* 0x0000004800dc7944 */ /* 0x032fea0003c00000 */
.L_x_123:
[----:B------:R-:W-:Y:S01]  /*5eb0*/  NOP ;  /* 0x0000000000007918 */ /* 0x000fe20000000000 */
[----:B------:R-:W-:Y:S05]  /*5ec0*/  EXIT ;  /* 0x000000000000794d */ /* 0x000fea0003800000 */
.L_x_105:
[----:B------:R-:W-:-:S09]  /*5ed0*/  UISETP.NE.OR UP2, UPT, UR8, 0x3, !UP2 ;  /* 0x000000030800788c */ /* 0x000fd2000d745670 */
[----:B------:R-:W-:Y:S05]  /*5ee0*/  BRA.U UP2, `(.L_x_124) ;  /* 0x0000000d02447547 */ /* 0x000fea000b800000 */
[----:B------:R-:W1:Y:S01]  /*5ef0*/  LDC R0, c[0x0][0xb30] ;  /* 0x0002cc00ff007b82 */ /* 0x000e620000000800 */
[----:B------:R-:W2:Y:S01]  /*5f00*/  LDCU.64 UR4, c[0x0][0x888] ;  /* 0x00011100ff0477ac */ /* 0x000ea20008000a00 */
[----:B------:R-:W-:Y:S02]  /*5f10*/  HFMA2 R25, -RZ, RZ, 0, 0 ;  /* 0x00000000ff197431 */ /* 0x000fe400000001ff */
[----:B------:R-:W-:Y:S01]  /*5f20*/  IMAD.MOV.U32 R27, RZ, RZ, 0x1 ;  /* 0x00000001ff1b7424 */ /* 0x000fe200078e00ff */
[----:B------:R-:W-:Y:S01]  /*5f30*/  MOV R23, 0x1800 ;  /* 0x0000180000177802 */ /* 0x000fe20000000f00 */
[----:B------:R-:W4:Y:S01]  /*5f40*/  LDCU.64 UR14, c[0x0][0x890] ;  /* 0x00011200ff0e77ac */ /* 0x000f220008000a00 */
[----:B------:R-:W-:Y:S01]  /*5f50*/  IMAD.MOV.U32 R26, RZ, RZ, RZ ;  /* 0x000000ffff1a7224 */ /* 0x000fe200078e00ff */
[----:B------:R-:W3:Y:S01]  /*5f60*/  LDC R22, c[0x0][0x370] ;  /* 0x0000dc00ff167b82 */ /* 0x000ee20000000800 */
[----:B------:R-:W-:Y:S01]  /*5f70*/  UPLOP3.LUT UP1, UPT, UPT, UPT, UPT, 0x40, 0x4 ;  /* 0x000000000004789c */ /* 0x000fe20003f2e870 */
[----:B------:R-:W-:-:S06]  /*5f80*/  UMOV UR6, URZ ;  /* 0x000000ff00067c82 */ /* 0x000fcc0008000000 */
[----:B------:R-:W3:Y:S01]  /*5f90*/  LDC R3, c[0x0][0xb0c] ;  /* 0x0002c300ff037b82 */ /* 0x000ee20000000800 */
[----:B--2---:R-:W-:-:S03]  /*5fa0*/  UISETP.NE.U32.AND UP4, UPT, UR4, URZ, UPT ;  /* 0x000000ff0400728c */ /* 0x004fc6000bf85070 */
[----:B------:R-:W-:Y:S01]  /*5fb0*/  UMOV UR4, 0x400 ;  /* 0x0000040000047882 */ /* 0x000fe20000000000 */
[----:B----4-:R-:W-:-:S03]  /*5fc0*/  UISETP.NE.U32.AND UP5, UPT, UR14, URZ, UPT ;  /* 0x000000ff0e00728c */ /* 0x010fc6000bfa5070 */
[----:B------:R-:W2:Y:S01]  /*5fd0*/  LDC R20, c[0x0][0xb20] ;  /* 0x0002c800ff147b82 */ /* 0x000ea20000000800 */
[----:B-1----:R-:W-:Y:S01]  /*5fe0*/  ISETP.NE.AND P1, PT, R0, 0x1, PT ;  /* 0x000000010000780c */ /* 0x002fe20003f25270 */
[----:B------:R-:W-:Y:S02]  /*5ff0*/  UISETP.NE.AND.EX UP4, UPT, UR5, URZ, UPT, UP4 ;  /* 0x000000ff0500728c */ /* 0x000fe4000bf85340 */
[----:B------:R-:W-:Y:S02]  /*6000*/  ULEA UR4, UR37, UR4, 0x18 ;  /* 0x0000000425047291 */ /* 0x000fe4000f8ec0ff */
[----:B------:R-:W-:Y:S02]  /*6010*/  UISETP.NE.AND.EX UP5, UPT, UR15, URZ, UPT, UP5 ;  /* 0x000000ff0f00728c */ /* 0x000fe4000bfa5350 */
[----:B------:R-:W1:Y:S08]  /*6020*/  LDC.64 R28, c[0x0][0x348] ;  /* 0x0000d200ff1c7b82 */ /* 0x000e700000000a00 */
[----:B------:R-:W4:Y:S08]  /*6030*/  LDC.64 R14, c[0x0][0xb10] ;  /* 0x0002c400ff0e7b82 */ /* 0x000f300000000a00 */
[----:B------:R-:W1:Y:S08]  /*6040*/  LDC.64 R6, c[0x0][0xb18] ;  /* 0x0002c600ff067b82 */ /* 0x000e700000000a00 */
[----:B------:R-:W1:Y:S08]  /*6050*/  LDC.64 R4, c[0x0][0xb28] ;  /* 0x0002ca00ff047b82 */ /* 0x000e700000000a00 */
[----:B--23--:R-:W1:Y:S02]  /*6060*/  LDC R21, c[0x0][0x374] ;  /* 0x0000dd00ff157b82 */ /* 0x00ce640000000800 */
.L_x_132:
[C---:B------:R-:W-:Y:S02]  /*6070*/  LEA R0, R26.reuse, UR4, 0x3 ;  /* 0x000000041a007c11 */ /* 0x040fe4000f8e18ff */
[----:B------:R-:W-:Y:S02]  /*6080*/  SHF.L.U32 R2, R25, 0x1f, RZ ;  /* 0x0000001f19027819 */ /* 0x000fe400000006ff */
[----:B------:R-:W-:Y:S02]  /*6090*/  LEA R16, R26, UR4, 0x4 ;  /* 0x000000041a107c11 */ /* 0x000fe4000f8e20ff */
[----:B------:R-:W2:Y:S02]  /*60a0*/  SYNCS.PHASECHK.TRANS64.TRYWAIT P0, [R0+URZ+0x3f0], R2 ;  /* 0x0003f002000075a7 */ /* 0x000ea400080011ff */
[----:B--2---:R-:W-:Y:S05]  /*60b0*/  @!P0 BRA `(.L_x_125) ;  /* 0x0000004400a88947 */ /* 0x004fea0003800000 */
.L_x_300:
[----:B------:R-:W-:Y:S01]  /*60c0*/  ISETP.GE.AND P0, PT, R44, 0x1, PT ;  /* 0x000000012c00780c */ /* 0x000fe20003f06270 */
[----:B------:R-:W3:Y:S01]  /*60d0*/  LDS.128 R16, [R16+0x480] ;  /* 0x0004800010107984 */ /* 0x000ee20000000c00 */
[----:B------:R-:W-:Y:S01]  /*60e0*/  ISETP.NE.U32.AND P3, PT, RZ, UR14, PT ;  /* 0x0000000eff007c0c */ /* 0x000fe2000bf65070 */
[----:B--2---:R-:W-:Y:S03]  /*60f0*/  VIADD R0, R0, 0x400 ;  /* 0x0000040000007836 */ /* 0x004fe60000000000 */
[----:B------:R-:W-:Y:S01]  /*6100*/  ISETP.NE.AND.EX P3, PT, RZ, UR15, PT, P3 ;  /* 0x0000000fff007c0c */ /* 0x000fe2000bf65330 */
[----:B------:R-:W-:Y:S01]  /*6110*/  @!PT LDS RZ, [RZ] ;  /* 0x00000000fffff984 */ /* 0x000fe20000000800 */
[----:B------:R-:W-:Y:S01]  /*6120*/  @!PT LDS RZ, [RZ] ;  /* 0x00000000fffff984 */ /* 0x000fe20000000800 */
[----:B------:R-:W-:Y:S01]  /*6130*/  @!PT LDS RZ, [RZ] ;  /* 0x00000000fffff984 */ /* 0x000fe20000000800 */
[----:B------:R-:W-:Y:S01]  /*6140*/  @!PT LDS RZ, [RZ] ;  /* 0x00000000fffff984 */ /* 0x000fe20000000800 */
[----:B------:R2:W-:Y:S06]  /*6150*/  MEMBAR.ALL.CTA ;  /* 0x0000000000007992 */ /* 0x0005ec0000008000 */
[----:B--2---:R-:W2:Y:S01]  /*6160*/  FENCE.VIEW.ASYNC.S ;  /* 0x00000000000073c6 */ /* 0x004ea20000000000 */
[----:B------:R-:W-:Y:S04]  /*6170*/  PRMT R0, RZ, 0x654, R0 ;  /* 0x00000654ff007816 */ /* 0x000fe80000000000 */
[----:B--2---:R2:W-:Y:S01]  /*6180*/  SYNCS.ARRIVE.TRANS64.RED.A1T0 RZ, [R0+URZ], RZ ;  /* 0x000000ff00ff79a7 */ /* 0x0045e200081004ff */
[----:B---3--:R-:W-:Y:S11]  /*6190*/  LOP3.LUT P4, RZ, R18, 0x1, RZ, 0xc0, !PT ;  /* 0x0000000112ff7812 */ /* 0x008ff6000788c0ff */
[----:B------:R-:W-:Y:S02]  /*61a0*/  @!UPT UIADD3 URZ, UPT, UPT, URZ, URZ, URZ ;  /* 0x000000fffffff290 */ /* 0x000fe4000fffe0ff */
[----:B------:R-:W-:Y:S02]  /*61b0*/  @P4 MOV R11, R16 ;  /* 0x00000010000b4202 */ /* 0x000fe40000000f00 */
[----:B------:R-:W-:Y:S01]  /*61c0*/  @P4 LOP3.LUT R10, R17, 0xffff, RZ, 0xc0, !PT ;  /* 0x0000ffff110a4812 */ /* 0x000fe200078ec0ff */
[----:B--2---:R-:W-:Y:S06]  /*61d0*/  @!P0 BRA `(.L_x_126) ;  /* 0x0000000000a48947 */ /* 0x004fec0003800000 */
[-C--:B-1----:R-:W-:Y:S01]  /*61e0*/  IMAD.HI.U32 R0, R21, R7.reuse, RZ ;  /* 0x0000000715007227 */ /* 0x082fe200078e00ff */
[----:B------:R-:W-:Y:S02]  /*61f0*/  ISETP.NE.AND P0, PT, R6, 0x1, PT ;  /* 0x000000010600780c */ /* 0x000fe40003f05270 */
[----:B------:R-:W-:Y:S01]  /*6200*/  ISETP.NE.AND P2, PT, R44, 0x1, PT ;  /* 0x000000012c00780c */ /* 0x000fe20003f45270 */
[----:B----4-:R-:W-:Y:S01]  /*6210*/  IMAD.HI.U32 R9, R22, R14, RZ ;  /* 0x0000000e16097227 */ /* 0x010fe200078e00ff */
[----:B------:R-:W-:Y:S02]  /*6220*/  SHF.R.U32.HI R0, RZ, R20, R0 ;  /* 0x00000014ff007219 */ /* 0x000fe40000011600 */
[----:B------:R-:W-:Y:S01]  /*6230*/  ISETP.NE.AND P5, PT, R3, 0x1, PT ;  /* 0x000000010300780c */ /* 0x000fe20003fa5270 */
[----:B------:R-:W-:Y:S01]  /*6240*/  IMAD.HI.U32 R13, R10, R7, RZ ;  /* 0x000000070a0d7227 */ /* 0x000fe200078e00ff */
[----:B------:R-:W-:Y:S02]  /*6250*/  SHF.R.U32.HI R9, RZ, R15, R9 ;  /* 0x0000000fff097219 */ /* 0x000fe40000011609 */
[----:B------:R-:W-:Y:S01]  /*6260*/  SEL R0, R21, R0, !P0 ;  /* 0x0000000015007207 */ /* 0x000fe20004000000 */
[----:B------:R-:W-:Y:S01]  /*6270*/  IMAD.HI.U32 R12, R11, R14, RZ ;  /* 0x0000000e0b0c7227 */ /* 0x000fe200078e00ff */
[----:B------:R-:W-:Y:S03]  /*6280*/  SEL R9, R22, R9, !P5 ;  /* 0x0000000916097207 */ /* 0x000fe60006800000 */
[-C--:B------:R-:W-:Y:S01]  /*6290*/  IMAD.HI.U32 R8, R0, R4.reuse, RZ ;  /* 0x0000000400087227 */ /* 0x080fe200078e00ff */
[----:B------:R-:W-:Y:S03]  /*62a0*/  SHF.R.U32.HI R12, RZ, R15, R12 ;  /* 0x0000000fff0c7219 */ /* 0x000fe6000001160c */
[----:B------:R-:W-:Y:S01]  /*62b0*/  IMAD.HI.U32 R2, R9, R4, RZ ;  /* 0x0000000409027227 */ /* 0x000fe200078e00ff */
[-C--:B------:R-:W-:Y:S02]  /*62c0*/  @P2 SHF.R.U32.HI R0, RZ, R5.reuse, R8 ;  /* 0x00000005ff002219 */ /* 0x080fe40000011608 */
[----:B------:R-:W-:Y:S02]  /*62d0*/  SHF.R.U32.HI R8, RZ, R20, R13 ;  /* 0x00000014ff087219 */ /* 0x000fe4000001160d */
[----:B------:R-:W-:Y:S01]  /*62e0*/  @P2 SHF.R.U32.HI R9, RZ, R5, R2 ;  /* 0x00000005ff092219 */ /* 0x000fe20000011602 */
[----:B------:R-:W-:Y:S01]  /*62f0*/  IMAD R0, R44, R0, RZ ;  /* 0x000000002c007224 */ /* 0x000fe200078e02ff */
[----:B------:R-:W-:Y:S02]  /*6300*/  SEL R8, R10, R8, !P0 ;  /* 0x000000080a087207 */ /* 0x000fe40004000000 */
[----:B------:R-:W-:Y:S01]  /*6310*/  SEL R2, R11, R12, !P5 ;  /* 0x0000000c0b027207 */ /* 0x000fe20006800000 */
[----:B------:R-:W-:Y:S01]  /*6320*/  IMAD R12, R44, R9, RZ ;  /* 0x000000092c0c7224 */ /* 0x000fe200078e02ff */
[C---:B------:R-:W-:Y:S01]  /*6330*/  ISETP.GE.AND P0, PT, R8.reuse, R0, PT ;  /* 0x000000000800720c */ /* 0x040fe20003f06270 */
[----:B------:R-:W-:Y:S03]  /*6340*/  IMAD.HI.U32 R0, R8, R4, RZ ;  /* 0x0000000408007227 */ /* 0x000fe600078e00ff */
[----:B------:R-:W-:Y:S02]  /*6350*/  ISETP.GE.OR P0, PT, R2, R12, P0 ;  /* 0x0000000c0200720c */ /* 0x000fe40000706670 */
[-C--:B------:R-:W-:Y:S04]  /*6360*/  SHF.R.U32.HI R0, RZ, R5.reuse, R0 ;  /* 0x00000005ff007219 */ /* 0x080fe80000011600 */
[----:B------:R-:W-:Y:S05]  /*6370*/  SEL R13, R8, R0, !P2 ;  /* 0x00000000080d7207 */ /* 0x000fea0005000000 */
[----:B------:R-:W-:Y:S02]  /*6380*/  IMAD.MOV R12, RZ, RZ, -R13 ;  /* 0x000000ffff0c7224 */ /* 0x000fe400078e0a0d */
[----:B------:R-:W-:Y:S04]  /*6390*/  @!P0 IMAD.HI.U32 R0, R2, R4, RZ ;  /* 0x0000000402008227 */ /* 0x000fe800078e00ff */
[----:B------:R-:W-:Y:S01]  /*63a0*/  IMAD R12, R44, R12, R8 ;  /* 0x0000000c2c0c7224 */ /* 0x000fe200078e0208 */
[----:B------:R-:W-:Y:S04]  /*63b0*/  @!P0 SHF.R.U32.HI R0, RZ, R5, R0 ;  /* 0x00000005ff008219 */ /* 0x000fe80000011600 */
[----:B------:R-:W-:Y:S04]  /*63c0*/  @!P0 SEL R0, R2, R0, !P2 ;  /* 0x0000000002008207 */ /* 0x000fe80005000000 */
[----:B------:R-:W-:Y:S01]  /*63d0*/  @!P0 IADD3 R13, PT, PT, R13, -R0, RZ ;  /* 0x800000000d0d8210 */ /* 0x000fe20007ffe0ff */
[----:B------:R-:W-:Y:S01]  /*63e0*/  @!P0 IMAD R0, R9, R12, R0 ;  /* 0x0000000c09008224 */ /* 0x000fe200078e0200 */
[----:B------:R-:W-:Y:S01]  /*63f0*/  IADD3 R9, PT, PT, -R8, RZ, RZ ;  /* 0x000000ff08097210 */ /* 0x000fe20007ffe1ff */
[--C-:B------:R-:W-:Y:S02]  /*6400*/  IMAD.MOV R12, RZ, RZ, -R2.reuse ;  /* 0x000000ffff0c7224 */ /* 0x100fe400078e0a02 */
[----:B------:R-:W-:Y:S02]  /*6410*/  @!P0 IMAD R8, R13, R44, R2 ;  /* 0x0000002c0d088224 */ /* 0x000fe400078e0202 */
[----:B------:R-:W-:Y:S02]  /*6420*/  @!P0 IMAD.MOV.U32 R2, RZ, RZ, R0 ;  /* 0x000000ffff028224 */ /* 0x000fe400078e0000 */
[----:B------:R-:W-:Y:S02]  /*6430*/  IMAD R11, R3, R12, R11 ;  /* 0x0000000c030b7224 */ /* 0x000fe400078e020b */
[----:B------:R-:W-:Y:S02]  /*6440*/  IMAD R10, R6, R9, R10 ;  /* 0x00000009060a7224 */ /* 0x000fe400078e020a */
[----:B------:R-:W-:Y:S02]  /*6450*/  IMAD R11, R2, R3, R11 ;  /* 0x00000003020b7224 */ /* 0x000fe400078e020b */
[----:B------:R-:W-:Y:S02]  /*6460*/  IMAD R10, R8, R6, R10 ;  /* 0x00000006080a7224 */ /* 0x000fe400078e020a */
.L_x_126:
[----:B------:R-:W-:Y:S05]  /*6470*/  BRA.U UP1, `(.L_x_127) ;  /* 0x0000000101107547 */ /* 0x000fea000b800000 */
[----:B------:R-:W-:Y:S04]  /*6480*/  MOV R2, UR7 ;  /* 0x0000000700027c02 */ /* 0x000fe80008000f00 */
[----:B------:R-:W-:Y:S04]  /*6490*/  SHF.L.U32 R2, R2, 0x1f, RZ ;  /* 0x0000001f02027819 */ /* 0x000fe800000006ff */
[----:B------:R-:W2:Y:S02]  /*64a0*/  SYNCS.PHASECHK.TRANS64.TRYWAIT P0, [UR4+0x3e8], R2 ;  /* 0x0003e802ff0075a7 */ /* 0x000ea40008001104 */
[----:B--2---:R-:W-:Y:S05]  /*64b0*/  @!P0 BRA `(.L_x_128) ;  /* 0x0000004000bc8947 */ /* 0x004fea0003800000 */
.L_x_127:
[----:B------:R-:W-:Y:S05]  /*64c0*/  BRA.U !UP5, `(.L_x_129) ;  /* 0x000000010d347547 */ /* 0x000fea000b800000 */
[----:B------:R-:W-:Y:S01]  /*64d0*/  UPLOP3.LUT UP0, UPT, UPT, UPT, UP4, 0x80, 0x8 ;  /* 0x000000000008789c */ /* 0x000fe20003f0f040 */
[----:B--2---:R-:W-:Y:S02]  /*64e0*/  HFMA2 R0, -RZ, RZ, 0, 5.9604644775390625e-08 ;  /* 0x00000001ff007431 */ /* 0x004fe400000001ff */
[----:B------:R-:W-:Y:S03]  /*64f0*/  IMAD.MOV.U32 R78, RZ, RZ, 0x1 ;  /* 0x00000001ff4e7424 */ /* 0x000fe600078e00ff */
[----:B------:R-:W-:Y:S05]  /*6500*/  PLOP3.LUT P0, PT, PT, PT, UP0, 0x80, 0x8 ;  /* 0x000000000008781c */ /* 0x000fea0003f0f008 */
[----:B------:R-:W2:Y:S01]  /*6510*/  @UP0 LDCU.64 UR8, c[0x0][0x888] ;  /* 0x00011100ff0807ac */ /* 0x000ea20008000a00 */
[----:B------:R-:W-:Y:S07]  /*6520*/  @UP0 UIMAD UR5, UR36, UR14, URZ ;  /* 0x0000000e240502a4 */ /* 0x000fee000f8e02ff */
[----:B------:R-:W-:Y:S01]  /*6530*/  @!P0 PRMT R78, R0, 0x7610, R78 ;  /* 0x00007610004e8816 */ /* 0x000fe2000000004e */
[----:B--2---:R-:W-:Y:S03]  /*6540*/  @UP0 UIMAD.WIDE UR8, UR5, 0x4, UR8 ;  /* 0x00000004050808a5 */ /* 0x004fe6000f8e0208 */
[----:B------:R-:W2:Y:S03]  /*6550*/  @!UP0 LDCU UR5, c[0x0][0x880] ;  /* 0x00011000ff0587ac */ /* 0x000ea60008000800 */
[----:B------:R-:W-:Y:S01]  /*6560*/  IMAD.U32 R8, RZ, RZ, UR8 ;  /* 0x00000008ff087e24 */ /* 0x000fe2000f8e00ff */
[----:B------:R-:W-:Y:S05]  /*6570*/  MOV R9, UR9 ;  /* 0x0000000900097c02 */ /* 0x000fea0008000f00 */
[----:B-----5:R3:W5:Y:S02]  /*6580*/  @P0 LDG.E R51, desc[UR40][R8.64] ;  /* 0x0000002808330981 */ /* 0x020764000c1e1900 */
[----:B--23--:R-:W-:Y:S07]  /*6590*/  @!P0 IMAD.U32 R51, RZ, RZ, UR5 ;  /* 0x00000005ff338e24 */ /* 0x00cfee000f8e00ff */
.L_x_129:
[----:B-----5:R-:W-:Y:S01]  /*65a0*/  @!P3 FSETP.EQ.AND P2, PT, R51, RZ, PT ;  /* 0x000000ff3300b20b */ /* 0x020fe20003f42000 */
[----:B------:R-:W-:Y:S01]  /*65b0*/  @!UPT UIADD3 URZ, UPT, UPT, URZ, URZ, URZ ;  /* 0x000000fffffff290 */ /* 0x000fe2000fffe0ff */
[----:B------:R-:W-:Y:S11]  /*65c0*/  @!P3 BRA `(.L_x_130) ;  /* 0x000000000014b947 */ /* 0x000ff60003800000 */
[----:B------:R-:W-:Y:S02]  /*65d0*/  LOP3.LUT P0, RZ, R78, 0xff, RZ, 0xc0, !PT ;  /* 0x000000ff4eff7812 */ /* 0x000fe4000780c0ff */
[----:B------:R-:W-:Y:S04]  /*65e0*/  PLOP3.LUT P2, PT, PT, PT, UP0, 0x80, 0x8 ;  /* 0x000000000008781c */ /* 0x000fe80003f4f008 */
[----:B------:R-:W-:Y:S07]  /*65f0*/  PLOP3.LUT P2, PT, P2, PT, PT, 0x8, 0x80 ;  /* 0x000000000080781c */ /* 0x000fee000174e170 */
[----:B------:R-:W-:Y:S11]  /*6600*/  @P0 FSETP.EQ.AND P2, PT, R51, RZ, PT ;  /* 0x000000ff3300020b */ /* 0x000ff60003f42000 */
[----:B------:R-:W-:Y:S02]  /*6610*/  @!UPT UIADD3 URZ, UPT, UPT, URZ, URZ, URZ ;  /* 0x000000fffffff290 */ /* 0x000fe4000fffe0ff */
.L_x_130:
[----:B------:R-:W3:Y:S01]  /*6620*/  LDC.64 R8, c[0x0][0xb10] ;  /* 0x0002c400ff087b82 */ /* 0x000ee20000000a00 */
[----:B------:R-:W-:Y:S01]  /*6630*/  ULEA UR13, UR6, UR4, 0x3 ;  /* 0x00000004060d7291 */ /* 0x000fe2000f8e18ff */
[----:B------:R-:W-:Y:S01]  /*6640*/  SHF.L.U32 R30, R27, 0x1f, RZ ;  /* 0x0000001f1b1e7819 */ /* 0x000fe200000006ff */
[----:B------:R-:W-:Y:S01]  /*6650*/  VIADD R26, R26, 0x1 ;  /* 0x000000011a1a7836 */ /* 0x000fe20000000000 */
[----:B------:R-:W-:Y:S04]  /*6660*/  @P4 SHF.R.U32.HI R24, RZ, 0x10, R17 ;  /* 0x00000010ff184819 */ /* 0x000fe80000011611 */
[----:B------:R-:W5:Y:S02]  /*6670*/  LDC.64 R12, c[0x0][0xb18] ;  /* 0x0002c600ff0c7b82 */ /* 0x000f640000000a00 */
[----:B------:R-:W1:Y:S01]  /*6680*/  SYNCS.PHASECHK.TRANS64.TRYWAIT P5, [UR13+0x3d0], R30 ;  /* 0x0003d01eff0075a7 */ /* 0x000e6200080a110d */
[C---:B---3--:R-:W-:Y:S05]  /*6690*/  @!P1 IMAD.HI.U32 R8, R11.reuse, R8, RZ ;  /* 0x000000080b089227 */ /* 0x048fea00078e00ff */
[----:B--2---:R-:W2:Y:S01]  /*66a0*/  @!P1 LDC R0, c[0x0][0xb20] ;  /* 0x0002c800ff009b82 */ /* 0x004ea20000000800 */
[----:B------:R-:W-:Y:S01]  /*66b0*/  @!P1 SHF.R.U32.HI R8, RZ, R9, R8 ;  /* 0x00000009ff089219 */ /* 0x000fe20000011608 */
[----:B-----5:R-:W-:Y:S01]  /*66c0*/  @!P1 IMAD.HI.U32 R13, R10, R13, RZ ;  /* 0x0000000d0a0d9227 */ /* 0x020fe200078e00ff */
[----:B------:R-:W-:Y:S05]  /*66d0*/  @!P1 ISETP.NE.AND P0, PT, R12, 0x1, PT ;  /* 0x000000010c00980c */ /* 0x000fea0003f05270 */
[----:B------:R-:W3:Y:S01]  /*66e0*/  @!P1 LDC R2, c[0x0][0xb0c] ;  /* 0x0002c300ff029b82 */ /* 0x000ee20000000800 */
[----:B--2---:R-:W-:Y:S02]  /*66f0*/  @!P1 SHF.R.U32.HI R0, RZ, R0, R13 ;  /* 0x00000000ff009219 */ /* 0x004fe4000001160d */
[----:B---3--:R-:W-:Y:S02]  /*6700*/  @!P1 ISETP.NE.AND P3, PT, R2, 0x1, PT ;  /* 0x000000010200980c */ /* 0x008fe40003f65270 */
[----:B------:R-:W-:Y:S02]  /*6710*/  @!P1 SEL R9, R10, R0, !P0 ;  /* 0x000000000a099207 */ /* 0x000fe40004000000 */
[----:B------:R-:W-:Y:S02]  /*6720*/  ELECT P0, URZ, PT ;  /* 0x0000000000ff782f */ /* 0x000fe40003800000 */
[----:B------:R-:W-:Y:S05]  /*6730*/  @!P1 SEL R8, R11, R8, !P3 ;  /* 0x000000080b089207 */ /* 0x000fea0005800000 */
[----:B------:R-:W-:Y:S02]  /*6740*/  @!P1 IMAD.IADD R0, R9, 0x1, -R8 ;  /* 0x0000000109009824 */ /* 0x000fe400078e0a08 */
[----:B------:R-:W-:Y:S02]  /*6750*/  @!P1 IMAD.IADD R8, R8, 0x1, -R9 ;  /* 0x0000000108089824 */ /* 0x000fe400078e0a09 */
[----:B------:R-:W-:Y:S02]  /*6760*/  @!P1 IMAD R11, R0, R2, R11 ;  /* 0x00000002000b9224 */ /* 0x000fe400078e020b */
[----:B------:R-:W-:Y:S01]  /*6770*/  @!P1 IMAD R10, R8, R12, R10 ;  /* 0x0000000c080a9224 */ /* 0x000fe200078e020a */
[----:B-1----:R-:W-:Y:S06]  /*6780*/  @!P5 BRA `(.L_x_131) ;  /* 0x000000400020d947 */ /* 0x002fec0003800000 */
.L_x_303:
[----:B------:R-:W-:Y:S01]  /*6790*/  UIADD3 UR25, UPT, UPT, UR13, 0x3c0, URZ ;  /* 0x000003c00d197890 */ /* 0x000fe2000fffe0ff */
[----:B------:R-:W-:Y:S01]  /*67a0*/  PLOP3.LUT P0, PT, P2, P0, PT, 0xf2, 0x2f ;  /* 0x00000000002f781c */ /* 0x000fe20001701e72 */
[----:B------:R-:W-:Y:S01]  /*67b0*/  UMOV UR22, 0x0 ;  /* 0x0000000000167882 */ /* 0x000fe20000000000 */
[----:B------:R-:W-:Y:S01]  /*67c0*/  UMOV UR23, 0x10000000 ;  /* 0x1000000000177882 */ /* 0x000fe20000000000 */
[----:B------:R-:W-:Y:S01]  /*67d0*/  UPRMT UR21, UR37, 0x654, UR25 ;  /* 0x0000065425157896 */ /* 0x000fe20008000019 */
[----:B------:R-:W-:Y:S01]  /*67e0*/  UMOV UR28, UR36 ;  /* 0x00000024001c7c82 */ /* 0x000fe20008000000 */
[----:B------:R-:W-:Y:S01]  /*67f0*/  UMOV UR20, UR36 ;  /* 0x0000002400147c82 */ /* 0x000fe20008000000 */
[----:B------:R-:W-:Y:S01]  /*6800*/  UMOV UR17, UR25 ;  /* 0x0000001900117c82 */ /* 0x000fe20008000000 */
[----:B------:R-:W-:Y:S01]  /*6810*/  UMOV UR12, UR36 ;  /* 0x00000024000c7c82 */ /* 0x000fe20008000000 */
[----:B------:R-:W-:Y:S05]  /*6820*/  @P4 R2UR UR36, R24 ;  /* 0x00000000182442ca */ /* 0x000fea00000e0000 */
[----:B------:R-:W-:Y:S01]  /*6830*/  @!P0 IADD3 R2, P2, PT, R28, 0x580, RZ ;  /* 0x000005801c028810 */ /* 0x000fe20007f5e0ff */
[----:B------:R-:W-:Y:S01]  /*6840*/  @!P0 IMAD R76, R76, 0x30, RZ ;  /* 0x000000304c4c8824 */ /* 0x000fe200078e02ff */
[----:B------:R-:W-:Y:S01]  /*6850*/  VOTEU.ALL UP3, P0 ;  /* 0x0000000000ff7886 */ /* 0x000fe20000060000 */
[----:B------:R-:W-:Y:S01]  /*6860*/  VOTEU.ALL UP2, P0 ;  /* 0x0000000000ff7886 */ /* 0x000fe20000040000 */
[----:B------:R-:W-:Y:S01]  /*6870*/  @!P0 R2UR UR9, R2 ;  /* 0x00000000020982ca */ /* 0x000fe200000e0000 */
[----:B-1----:R-:W-:Y:S01]  /*6880*/  @!P0 IMAD.X R0, RZ, RZ, R29, P2 ;  /* 0x000000ffff008224 */ /* 0x002fe200010e061d */
[----:B------:R-:W-:Y:S01]  /*6890*/  @!P0 R2UR UR26, R76 ;  /* 0x000000004c1a82ca */ /* 0x000fe200000e0000 */
[----:B------:R-:W-:Y:S01]  /*68a0*/  @!P0 IMAD.SHL.U32 R77, R77, 0x40, RZ ;  /* 0x000000404d4d8824 */ /* 0x000fe200078e00ff */
[----:B------:R-:W-:Y:S01]  /*68b0*/  VOTEU.ALL UP1, P0 ;  /* 0x0000000000ff7886 */ /* 0x000fe20000020000 */
[----:B------:R-:W-:Y:S01]  /*68c0*/  IMAD.IADD R76, R10, 0x1, R74 ;  /* 0x000000010a4c7824 */ /* 0x000fe200078e024a */
[----:B------:R-:W-:Y:S02]  /*68d0*/  @!P0 R2UR UR8, R0 ;  /* 0x00000000000882ca */ /* 0x000fe400000e0000 */
[----:B------:R-:W-:Y:S01]  /*68e0*/  @!P0 R2UR UR27, R77 ;  /* 0x000000004d1b82ca */ /* 0x000fe200000e0000 */
[----:B------:R-:W-:Y:S01]  /*68f0*/  @!UP1 UIMAD UR5, UR6, 0x1800, UR4 ;  /* 0x00001800060598a4 */ /* 0x000fe2000f8e0204 */
[----:B------:R-:W-:Y:S03]  /*6900*/  IMAD.IADD R77, R11, 0x1, R75 ;  /* 0x000000010b4d7824 */ /* 0x000fe600078e024b */
[----:B------:R-:W-:Y:S01]  /*6910*/  @!UP1 UIADD3 UR24, UPT, UPT, UR5, 0x500, URZ ;  /* 0x0000050005189890 */ /* 0x000fe2000fffe0ff */
[----:B------:R-:W-:Y:S01]  /*6920*/  IMAD.U32 R8, RZ, RZ, UR9 ;  /* 0x00000009ff087e24 */ /* 0x000fe2000f8e00ff */
[----:B------:R-:W-:Y:S02]  /*6930*/  @!UP1 UIADD3 UR18, UPT, UPT, UR26, 0x10, URZ ;  /* 0x000000101a129890 */ /* 0x000fe4000fffe0ff */
[----:B------:R-:W-:Y:S02]  /*6940*/  @!UP1 UIADD3 UR16, UPT, UPT, UR5, 0xd00, URZ ;  /* 0x00000d0005109890 */ /* 0x000fe4000fffe0ff */
[----:B------:R-:W-:Y:S01]  /*6950*/  IMAD.U32 R9, RZ, RZ, UR8 ;  /* 0x00000008ff097e24 */ /* 0x000fe2000f8e00ff */
[----:B------:R-:W-:Y:S01]  /*6960*/  @!P0 R2UR UR30, R8 ;  /* 0x00000000081e82ca */ /* 0x000fe200000e0000 */
[----:B------:R-:W-:Y:S01]  /*6970*/  UMOV UR19, UR27 ;  /* 0x0000001b00137c82 */ /* 0x000fe20008000000 */
[----:B------:R-:W-:Y:S02]  /*6980*/  @!UP1 UIADD3 UR10, UPT, UPT, UR26, 0x20, URZ ;  /* 0x000000201a0a9890 */ /* 0x000fe4000fffe0ff */
[----:B------:R-:W-:Y:S01]  /*6990*/  @!P0 R2UR UR31, R9 ;  /* 0x00000000091f82ca */ /* 0x000fe200000e0000 */
[----:B------:R-:W-:Y:S01]  /*69a0*/  @!UP1 UIADD3 UR8, UPT, UPT, UR5, 0x1500, URZ ;  /* 0x0000150005089890 */ /* 0x000fe2000fffe0ff */
[----:B------:R-:W-:Y:S01]  /*69b0*/  VOTEU.ALL UP1, P0 ;  /* 0x0000000000ff7886 */ /* 0x000fe20000020000 */
[----:B------:R-:W-:Y:S01]  /*69c0*/  UMOV UR9, UR25 ;  /* 0x0000001900097c82 */ /* 0x000fe20008000000 */
[----:B------:R-:W-:Y:S09]  /*69d0*/  UMOV UR11, UR27 ;  /* 0x0000001b000b7c82 */ /* 0x000ff20008000000 */
[----:B------:R2:W-:Y:S01]  /*69e0*/  @!UP3 UTMALDG.3D [UR24], [UR30], desc[UR22] ;  /* 0x000016181e00b5b4 */ /* 0x0005e20008011000 */
[----:B------:R2:W-:Y:S01]  /*69f0*/  @!UP2 UTMALDG.3D [UR16], [UR30], desc[UR22] ;  /* 0x000016101e00a5b4 */ /* 0x0005e20008011000 */
[----:B------:R2:W-:Y:S01]  /*6a00*/  @!UP1 UTMALDG.3D [UR8], [UR30], desc[UR22] ;  /* 0x000016081e0095b4 */ /* 0x0005e20008011000 */
[----:B------:R2:W-:Y:S01]  /*6a10*/  @!P0 SYNCS.ARRIVE.TRANS64.RED.A0TR RZ, [UR13+0x3c0], R23 ;  /* 0x0003c017ffff89a7 */ /* 0x0005e2000830040d */
[C---:B------:R-:W-:Y:S04]  /*6a20*/  ISETP.NE.AND P0, PT, R26.reuse, 0x2, PT ;  /* 0x000000021a00780c */ /* 0x040fe80003f05270 */
[----:B------:R-:W-:Y:S02]  /*6a30*/  SEL R0, RZ, 0x1, P0 ;  /* 0x00000001ff007807 */ /* 0x000fe40000000000 */
[----:B------:R-:W-:Y:S02]  /*6a40*/  SEL R26, R26, RZ, P0 ;  /* 0x000000ff1a1a7207 */ /* 0x000fe40000000000 */
[----:B------:R-:W-:Y:S01]  /*6a50*/  LOP3.LUT R25, R25, R0, RZ, 0x3c, !PT ;  /* 0x0000000019197212 */ /* 0x000fe200078e3cff */
[----:B------:R-:W-:Y:S01]  /*6a60*/  SYNCS.ARRIVE.TRANS64.RED.A1T0 RZ, [UR21], RZ ;  /* 0x000000ffffff79a7 */ /* 0x000fe20008100415 */
[----:B------:R-:W-:Y:S04]  /*6a70*/  UIADD3 UR21, UPT, UPT, UR6, 0x1, URZ ;  /* 0x0000000106157890 */ /* 0x000fe8000fffe0ff */
[----:B------:R-:W-:Y:S04]  /*6a80*/  UISETP.NE.AND UP1, UPT, UR21, 0x2, UPT ;  /* 0x000000021500788c */ /* 0x000fe8000bf25270 */
[----:B------:R-:W-:Y:S02]  /*6a90*/  USEL UR13, URZ, 0x1, UP1 ;  /* 0x00000001ff0d7887 */ /* 0x000fe40008800000 */
[----:B------:R-:W-:Y:S02]  /*6aa0*/  USEL UR6, UR21, URZ, UP1 ;  /* 0x000000ff15067287 */ /* 0x000fe40008800000 */
[----:B------:R-:W-:Y:S02]  /*6ab0*/  UPLOP3.LUT UP1, UPT, UPT, UPT, UPT, 0x80, 0x8 ;  /* 0x000000000008789c */ /* 0x000fe40003f2f070 */
[----:B------:R-:W-:Y:S01]  /*6ac0*/  LOP3.LUT R27, R27, UR13, RZ, 0x3c, !PT ;  /* 0x0000000d1b1b7c12 */ /* 0x000fe2000f8e3cff */
[----:B--2---:R-:W-:Y:S08]  /*6ad0*/  @P4 BRA `(.L_x_132) ;  /* 0xfffffff400644947 */ /* 0x004ff0000383ffff */
[----:B------:R-:W-:Y:S01]  /*6ae0*/  UIADD3 UR5, UPT, UPT, UR4, 0x3d0, URZ ;  /* 0x000003d004057890 */ /* 0x000fe2000fffe0ff */
[----:B------:R-:W-:-:S03]  /*6af0*/  SHF.L.U32 R2, R27, 0x1f, RZ ;  /* 0x0000001f1b027819 */ /* 0x000fc600000006ff */
[----:B------:R-:W-:-:S09]  /*6b00*/  ULEA UR4, UR6, UR5, 0x3 ;  /* 0x0000000506047291 */ /* 0x000fd2000f8e18ff */
[----:B------:R-:W1:Y:S02]  /*6b10*/  SYNCS.PHASECHK.TRANS64.TRYWAIT P0, [UR4], R2 ;  /* 0x00000002ff0075a7 */ /* 0x000e640008001104 */
[----:B-1----:R-:W-:Y:S05]  /*6b20*/  @!P0 BRA `(.L_x_133) ;  /* 0x0000003c00508947 */ /* 0x002fea0003800000 */
.L_x_305:
[----:B------:R-:W-:-:S04]  /*6b30*/  UIADD3 UR6, UPT, UPT, UR6, 0x1, URZ ;  /* 0x0000000106067890 */ /* 0x000fc8000fffe0ff */
[----:B------:R-:W-:-:S04]  /*6b40*/  UISETP.NE.AND UP0, UPT, UR6, 0x2, UPT ;  /* 0x000000020600788c */ /* 0x000fc8000bf05270 */
[----:B------:R-:W-:Y:S02]  /*6b50*/  USEL UR4, URZ, 0x1, UP0 ;  /* 0x00000001ff047887 */ /* 0x000fe40008000000 */
[----:B------:R-:W-:-:S04]  /*6b60*/  USEL UR6, UR6, URZ, UP0 ;  /* 0x000000ff06067287 */ /* 0x000fc80008000000 */
[----:B------:R-:W-:Y:S01]  /*6b70*/  ULEA UR6, UR6, UR5, 0x3 ;  /* 0x0000000506067291 */ /* 0x000fe2000f8e18ff */
[----:B-1----:R-:W-:-:S04]  /*6b80*/  LOP3.LUT R2, R27, UR4, RZ, 0x3c, !PT ;  /* 0x000000041b027c12 */ /* 0x002fc8000f8e3cff */
[----:B------:R-:W-:Y:S01]  /*6b90*/  SHF.L.U32 R2, R2, 0x1f, RZ ;  /* 0x0000001f02027819 */ /* 0x000fe200000006ff */
[----:B------:R-:W-:-:S07]  /*6ba0*/  IMAD.U32 R0, RZ, RZ, UR6 ;  /* 0x00000006ff007e24 */ /* 0x000fce000f8e00ff */
.L_x_134:
[----:B-1----:R1:W2:Y:S02]  /*6bb0*/  SYNCS.PHASECHK.TRANS64.TRYWAIT P0, [R0+URZ], R2 ;  /* 0x00000002000075a7 */ /* 0x0022a400080011ff */
[----:B--2---:R-:W-:Y:S05]  /*6bc0*/  @!P0 NANOSLEEP.SYNCS 0x989680 ;  /* 0x009896800000895d */ /* 0x004fea0003900000 */
[----:B------:R-:W2:Y:S02]  /*6bd0*/  @!P0 SYNCS.PHASECHK.TRANS64 P0, [R0+URZ], R2 ;  /* 0x00000002000085a7 */ /* 0x000ea400080010ff */
[----:B--2---:R-:W-:Y:S05]  /*6be0*/  @P0 EXIT ;  /* 0x000000000000094d */ /* 0x004fea0003800000 */
[----:B------:R-:W-:Y:S05]  /*6bf0*/  BRA `(.L_x_134) ;  /* 0xfffffffc00ec7947 */ /* 0x000fea000383ffff */
.L_x_124:
[----:B------:R-:W-:-:S06]  /*6c00*/  UISETP.GE.AND UP1, UPT, UR8, 0x4, UPT ;  /* 0x000000040800788c */ /* 0x000fcc000bf26270 */
[----:B------:R-:W-:-:S13]  /*6c10*/  PLOP3.LUT P0, PT, PT, PT, UP1, 0x80, 0x8 ;  /* 0x000000000008781c */ /* 0x000fda0003f0f018 */
[----:B------:R-:W-:Y:S05]  /*6c20*/  @!P0 EXIT ;  /* 0x000000000000894d */ /* 0x000fea0003800000 */
[----:B------:R-:W-:Y:S01]  /*6c30*/  BAR.SYNC.DEFER_BLOCKING 0x6, 0xa0 ;  /* 0x0182800000007b1d */ /* 0x000fe20000010000 */
[C---:B------:R-:W-:Y:S01]  /*6c40*/  IMAD.SHL.U32 R3, R89.reuse, 0x10, RZ ;  /* 0x0000001059037824 */ /* 0x040fe200078e00ff */
[----:B------:R-:W-:Y:S01]  /*6c50*/  SHF.R.U32.HI R4, RZ, 0x1, R89 ;  /* 0x00000001ff047819 */ /* 0x000fe20000011659 */
[C---:B------:R-:W-:Y:S01]  /*6c60*/  IMAD.SHL.U32 R2, R89.reuse, 0x8, RZ ;  /* 0x0000000859027824 */ /* 0x040fe200078e00ff */
[----:B------:R-:W-:Y:S01]  /*6c70*/  CS2R R86, SRZ ;  /* 0x0000000000567805 */ /* 0x000fe2000001ff00 */
[----:B------:R-:W-:Y:S01]  /*6c80*/  IMAD.U32 R16, R89, 0x10000, RZ ;  /* 0x0001000059107824 */ /* 0x000fe200078e00ff */
[----:B------:R-:W-:Y:S02]  /*6c90*/  UMOV UR42, 0x400 ;  /* 0x00000400002a7882 */ /* 0x000fe40000000000 */
[----:B------:R-:W1:Y:S01]  /*6ca0*/  LDC R81, c[0x0][0x370] ;  /* 0x0000dc00ff517b82 */ /* 0x000e620000000800 */
[----:B------:R-:W-:Y:S01]  /*6cb0*/  ULEA UR42, UR37, UR42, 0x18 ;  /* 0x0000002a252a7291 */ /* 0x000fe2000f8ec0ff */
[----:B------:R-:W-:Y:S01]  /*6cc0*/  LOP3.LUT R5, R3, 0x40, RZ, 0xc0, !PT ;  /* 0x0000004003057812 */ /* 0x000fe200078ec0ff */
[----:B------:R-:W-:Y:S01]  /*6cd0*/  IMAD.SHL.U32 R82, R89, 0x2, RZ ;  /* 0x0000000259527824 */ /* 0x000fe200078e00ff */
[----:B------:R-:W-:Y:S01]  /*6ce0*/  LOP3.LUT R2, R2, 0x300, RZ, 0xc0, !PT ;  /* 0x0000030002027812 */ /* 0x000fe200078ec0ff */
[----:B------:R-:W-:Y:S01]  /*6cf0*/  IMAD.MOV.U32 R88, RZ, RZ, 0x1 ;  /* 0x00000001ff587424 */ /* 0x000fe200078e00ff */
[----:B------:R-:W-:Y:S01]  /*6d00*/  LOP3.LUT R4, R5, 0x8, R4, 0xf8, !PT ;  /* 0x0000000805047812 */ /* 0x000fe200078ef804 */
[----:B------:R-:W-:Y:S01]  /*6d10*/  IMAD.MOV.U32 R49, RZ, RZ, RZ ;  /* 0x000000ffff317224 */ /* 0x000fe200078e00ff */
[----:B------:R-:W2:Y:S01]  /*6d20*/  LDC R46, c[0x0][0xb0c] ;  /* 0x0002c300ff2e7b82 */ /* 0x000ea20000000800 */
[--C-:B------:R-:W-:Y:S01]  /*6d30*/  LOP3.LUT R2, R2, 0x30, R3.reuse, 0xf8, !PT ;  /* 0x0000003002027812 */ /* 0x100fe200078ef803 */
[----:B------:R-:W-:Y:S01]  /*6d40*/  IMAD.MOV.U32 R91, RZ, RZ, RZ ;  /* 0x000000ffff5b7224 */ /* 0x000fe200078e00ff */
[----:B------:R-:W-:Y:S01]  /*6d50*/  LOP3.LUT R16, R16, 0x600000, RZ, 0xc0, !PT ;  /* 0x0060000010107812 */ /* 0x000fe200078ec0ff */
[----:B------:R-:W-:Y:S01]  /*6d60*/  IMAD.MOV.U32 R85, RZ, RZ, RZ ;  /* 0x000000ffff557224 */ /* 0x000fe200078e00ff */
[----:B------:R-:W-:Y:S01]  /*6d70*/  LOP3.LUT R82, R4, 0x8, R82, 0x78, !PT ;  /* 0x0000000804527812 */ /* 0x000fe200078e7852 */
[----:B------:R-:W4:Y:S01]  /*6d80*/  LDCU.64 UR48, c[0x0][0x348] ;  /* 0x00006900ff3077ac */ /* 0x000f220008000a00 */
[----:B------:R-:W-:Y:S01]  /*6d90*/  LOP3.LUT R2, R2, 0x80, R3, 0xf8, !PT ;  /* 0x0000008002027812 */ /* 0x000fe200078ef803 */
[----:B------:R-:W1:Y:S01]  /*6da0*/  LDC R79, c[0x0][0xb20] ;  /* 0x0002c800ff4f7b82 */ /* 0x000e620000000800 */
[----:B------:R-:W3:Y:S01]  /*6db0*/  LDS R0, [UR42+0x4a0] ;  /* 0x0004a02aff007984 */ /* 0x000ee20008000800 */
[----:B------:R-:W-:Y:S01]  /*6dc0*/  LOP3.LUT R89, R89, 0x60, RZ, 0xc0, !PT ;  /* 0x0000006059597812 */ /* 0x000fe200078ec0ff */
[----:B------:R-:W1:Y:S01]  /*6dd0*/  LDCU.64 UR38, c[0x0][0x888] ;  /* 0x00011100ff2677ac */ /* 0x000e620008000a00 */
[----:B------:R-:W-:Y:S01]  /*6de0*/  LOP3.LUT R82, R2, R82, RZ, 0xfc, !PT ;  /* 0x0000005202527212 */ /* 0x000fe200078efcff */
[----:B------:R-:W-:-:S03]  /*6df0*/  UIADD3 UR45, UPT, UPT, UR42, 0x500, URZ ;  /* 0x000005002a2d7890 */ /* 0x000fc6000fffe0ff */
[----:B------:R-:W1:Y:S01]  /*6e00*/  LDC R45, c[0x0][0xb30] ;  /* 0x0002cc00ff2d7b82 */ /* 0x000e620000000800 */
[----:B------:R-:W-:Y:S01]  /*6e10*/  UMOV UR44, URZ ;  /* 0x000000ff002c7c82 */ /* 0x000fe20008000000 */
[----:B------:R-:W-:-:S06]  /*6e20*/  UMOV UR43, URZ ;  /* 0x000000ff002b7c82 */ /* 0x000fcc0008000000 */
[----:B------:R-:W1:Y:S08]  /*6e30*/  LDC.64 R72, c[0x0][0xb10] ;  /* 0x0002c400ff487b82 */ /* 0x000e700000000a00 */
[----:B------:R-:W1:Y:S08]  /*6e40*/  LDC.64 R42, c[0x0][0xb18] ;  /* 0x0002c600ff2a7b82 */ /* 0x000e700000000a00 */
[----:B------:R-:W1:Y:S08]  /*6e50*/  LDC.64 R68, c[0x0][0x888] ;  /* 0x00022200ff447b82 */ /* 0x000e700000000a00 */
[----:B------:R-:W1:Y:S01]  /*6e60*/  LDC.64 R40, c[0x0][0xb28] ;  /* 0x0002ca00ff287b82 */ /* 0x000e620000000a00 */
[----:B---3--:R-:W-:-:S07]  /*6e70*/  IMAD.IADD R16, R0, 0x1, R16 ;  /* 0x0000000100107824 */ /* 0x008fce00078e0210 */
[----:B------:R-:W3:Y:S08]  /*6e80*/  LDC.64 R70, c[0x0][0x890] ;  /* 0x00022400ff467b82 */ /* 0x000ef00000000a00 */
[----:B------:R-:W1:Y:S08]  /*6e90*/  LDC.64 R66, c[0x0][0x8b0] ;  /* 0x00022c00ff427b82 */ /* 0x000e700000000a00 */
[----:B------:R-:W1:Y:S08]  /*6ea0*/  LDC.64 R64, c[0x0][0x8a8] ;  /* 0x00022a00ff407b82 */ /* 0x000e700000000a00 */
[----:B--2-4-:R-:W1:Y:S02]  /*6eb0*/  LDC R80, c[0x0][0x374] ;  /* 0x0000dd00ff507b82 */ /* 0x014e640000000800 */
.L_x_156:
[C---:B------:R-:W-:Y:S02]  /*6ec0*/  LEA R0, R91.reuse, UR42, 0x3 ;  /* 0x0000002a5b007c11 */ /* 0x040fe4000f8e18ff */
[----:B------:R-:W-:Y:S02]  /*6ed0*/  SHF.L.U32 R2, R86, 0x1f, RZ ;  /* 0x0000001f56027819 */ /* 0x000fe400000006ff */
[----:B------:R-:W-:Y:S02]  /*6ee0*/  LEA R20, R91, UR42, 0x4 ;  /* 0x0000002a5b147c11 */ /* 0x000fe4000f8e20ff */
[----:B------:R-:W2:Y:S02]  /*6ef0*/  SYNCS.PHASECHK.TRANS64.TRYWAIT P0, [R0+URZ+0x3f0], R2 ;  /* 0x0003f002000075a7 */ /* 0x000ea400080011ff */
[----:B--2---:R-:W-:Y:S05]  /*6f00*/  @!P0 BRA `(.L_x_135) ;  /* 0x0000003800708947 */ /* 0x004fea0003800000 */
.L_x_306:
[----:B------:R-:W4:Y:S01]  /*6f10*/  LDC.64 R10, c[0x0][0xb10] ;  /* 0x0002c400ff0a7b82 */ /* 0x000f220000000a00 */
[----:B------:R-:W3:Y:S01]  /*6f20*/  LDS.128 R20, [R20+0x480] ;  /* 0x0004800014147984 */ /* 0x000ee20000000c00 */
[----:B-1----:R-:W-:Y:S01]  /*6f30*/  ISETP.NE.AND P1, PT, R45, 0x1, PT ;  /* 0x000000012d00780c */ /* 0x002fe20003f25270 */
[----:B--2---:R-:W-:Y:S01]  /*6f40*/  VIADD R0, R0, 0x400 ;  /* 0x0000040000007836 */ /* 0x004fe20000000000 */
[----:B------:R-:W-:Y:S04]  /*6f50*/  ISETP.GE.AND P0, PT, R44, 0x1, PT ;  /* 0x000000012c00780c */ /* 0x000fe80003f06270 */
[----:B------:R-:W1:Y:S01]  /*6f60*/  LDC.64 R8, c[0x0][0xb18] ;  /* 0x0002c600ff087b82 */ /* 0x000e620000000a00 */
[----:B------:R-:W-:Y:S01]  /*6f70*/  PRMT R0, RZ, 0x654, R0 ;  /* 0x00000654ff007816 */ /* 0x000fe20000000000 */
[----:B------:R-:W-:Y:S01]  /*6f80*/  @!PT LDS RZ, [RZ] ;  /* 0x00000000fffff984 */ /* 0x000fe20000000800 */
[----:B------:R-:W-:Y:S01]  /*6f90*/  @!PT LDS RZ, [RZ] ;  /* 0x00000000fffff984 */ /* 0x000fe20000000800 */
[----:B------:R-:W-:Y:S01]  /*6fa0*/  @!PT LDS RZ, [RZ] ;  /* 0x00000000fffff984 */ /* 0x000fe20000000800 */
[----:B------:R-:W-:Y:S01]  /*6fb0*/  @!PT LDS RZ, [RZ] ;  /* 0x00000000fffff984 */ /* 0x000fe20000000800 */
[----:B------:R2:W-:Y:S06]  /*6fc0*/  MEMBAR.ALL.CTA ;  /* 0x0000000000007992 */ /* 0x0005ec0000008000 */
[----:B--2---:R-:W2:Y:S01]  /*6fd0*/  FENCE.VIEW.ASYNC.S ;  /* 0x00000000000073c6 */ /* 0x004ea20000000000 */
[----:B------:R-:W1:Y:S08]  /*6fe0*/  @!P1 LDC R12, c[0x0][0xb20] ;  /* 0x0002c800ff0c9b82 */ /* 0x000e700000000800 */
[----:B------:R-:W1:Y:S01]  /*6ff0*/  @!P1 LDC R7, c[0x0][0xb0c] ;  /* 0x0002c300ff079b82 */ /* 0x000e620000000800 */
[----:B--2---:R2:W-:Y:S01]  /*7000*/  SYNCS.ARRIVE.TRANS64.RED.A1T0 RZ, [R0+URZ], RZ ;  /* 0x000000ff00ff79a7 */ /* 0x0045e200081004ff */
[----:B---3--:R-:W-:Y:S04]  /*7010*/  LOP3.LUT P4, RZ, R22, 0x1, RZ, 0xc0, !PT ;  /* 0x0000000116ff7812 */ /* 0x008fe8000788c0ff */
[----:B------:R-:W-:Y:S09]  /*7020*/  P2R R90, PR, RZ, 0x10 ;  /* 0x00000010ff5a7803 */ /* 0x000ff20000000000 */
[----:B------:R-:W-:Y:S02]  /*7030*/  @P4 MOV R48, R20 ;  /* 0x0000001400304202 */ /* 0x000fe40000000f00 */
[----:B------:R-:W-:Y:S01]  /*7040*/  @P4 LOP3.LUT R47, R21, 0xffff, RZ, 0xc0, !PT ;  /* 0x0000ffff152f4812 */ /* 0x000fe200078ec0ff */
[----:B--2-4-:R-:W-:Y:S06]  /*7050*/  @!P0 BRA `(.L_x_136) ;  /* 0x0000000000a48947 */ /* 0x014fec0003800000 */
[----:B------:R-:W-:Y:S01]  /*7060*/  IMAD.HI.U32 R0, R80, R43, RZ ;  /* 0x0000002b50007227 */ /* 0x000fe200078e00ff */
[----:B------:R-:W-:Y:S02]  /*7070*/  ISETP.NE.AND P0, PT, R42, 0x1, PT ;  /* 0x000000012a00780c */ /* 0x000fe40003f05270 */
[----:B------:R-:W-:Y:S01]  /*7080*/  ISETP.NE.AND P2, PT, R44, 0x1, PT ;  /* 0x000000012c00780c */ /* 0x000fe20003f45270 */
[----:B------:R-:W-:Y:S01]  /*7090*/  IMAD.HI.U32 R4, R81, R72, RZ ;  /* 0x0000004851047227 */ /* 0x000fe200078e00ff */
[----:B------:R-:W-:Y:S02]  /*70a0*/  SHF.R.U32.HI R0, RZ, R79, R0 ;  /* 0x0000004fff007219 */ /* 0x000fe40000011600 */
[----:B------:R-:W-:Y:S01]  /*70b0*/  ISETP.NE.AND P3, PT, R46, 0x1, PT ;  /* 0x000000012e00780c */ /* 0x000fe20003f65270 */
[----:B------:R-:W-:Y:S01]  /*70c0*/  IMAD.HI.U32 R6, R47, R43, RZ ;  /* 0x0000002b2f067227 */ /* 0x000fe200078e00ff */
[-C--:B------:R-:W-:Y:S02]  /*70d0*/  SHF.R.U32.HI R4, RZ, R73.reuse, R4 ;  /* 0x00000049ff047219 */ /* 0x080fe40000011604 */
[----:B------:R-:W-:Y:S01]  /*70e0*/  SEL R0, R80, R0, !P0 ;  /* 0x0000000050007207 */ /* 0x000fe20004000000 */
[----:B------:R-:W-:Y:S01]  /*70f0*/  IMAD.HI.U32 R5, R48, R72, RZ ;  /* 0x0000004830057227 */ /* 0x000fe200078e00ff */
[----:B------:R-:W-:Y:S03]  /*7100*/  SEL R4, R81, R4, !P3 ;  /* 0x0000000451047207 */ /* 0x000fe60005800000 */
[-C--:B------:R-:W-:Y:S01]  /*7110*/  IMAD.HI.U32 R3, R0, R40.reuse, RZ ;  /* 0x0000002800037227 */ /* 0x080fe200078e00ff */
[----:B------:R-:W-:Y:S03]  /*7120*/  SHF.R.U32.HI R5, RZ, R73, R5 ;  /* 0x00000049ff057219 */ /* 0x000fe60000011605 */
[----:B------:R-:W-:Y:S01]  /*7130*/  IMAD.HI.U32 R2, R4, R40, RZ ;  /* 0x0000002804027227 */ /* 0x000fe200078e00ff */
[----:B------:R-:W-:Y:S02]  /*7140*/  @P2 SHF.R.U32.HI R0, RZ, R41, R3 ;  /* 0x00000029ff002219 */ /* 0x000fe40000011603 */
[----:B------:R-:W-:Y:S02]  /*7150*/  SHF.R.U32.HI R3, RZ, R79, R6 ;  /* 0x0000004fff037219 */ /* 0x000fe40000011606 */
[----:B------:R-:W-:Y:S01]  /*7160*/  @P2 SHF.R.U32.HI R4, RZ, R41, R2 ;  /* 0x00000029ff042219 */ /* 0x000fe20000011602 */
[----:B------:R-:W-:Y:S01]  /*7170*/  IMAD R0, R44, R0, RZ ;  /* 0x000000002c007224 */ /* 0x000fe200078e02ff */
[----:B------:R-:W-:Y:S02]  /*7180*/  SEL R3, R47, R3, !P0 ;  /* 0x000000032f037207 */ /* 0x000fe40004000000 */
[----:B------:R-:W-:Y:S01]  /*7190*/  SEL R2, R48, R5, !P3 ;  /* 0x0000000530027207 */ /* 0x000fe20005800000 */
[----:B------:R-:W-:Y:S01]  /*71a0*/  IMAD R5, R44, R4, RZ ;  /* 0x000000042c057224 */ /* 0x000fe200078e02ff */
[C---:B------:R-:W-:Y:S01]  /*71b0*/  ISETP.GE.AND P0, PT, R3.reuse, R0, PT ;  /* 0x000000000300720c */ /* 0x040fe20003f06270 */
[C---:B------:R-:W-:Y:S03]  /*71c0*/  IMAD.HI.U32 R0, R3.reuse, R40, RZ ;  /* 0x0000002803007227 */ /* 0x040fe600078e00ff */
[C---:B------:R-:W-:Y:S02]  /*71d0*/  ISETP.GE.OR P0, PT, R2.reuse, R5, P0 ;  /* 0x000000050200720c */ /* 0x040fe40000706670 */
[----:B------:R-:W-:Y:S04]  /*71e0*/  SHF.R.U32.HI R0, RZ, R41, R0 ;  /* 0x00000029ff007219 */ /* 0x000fe80000011600 */
[C---:B------:R-:W-:Y:S05]  /*71f0*/  SEL R6, R3.reuse, R0, !P2 ;  /* 0x0000000003067207 */ /* 0x040fea0005000000 */
        /* <DEDUP_REMOVED lines=14> */
[----:B------:R-:W-:Y:S07]  /*72e0*/  IMAD R47, R3, R42, R47 ;  /* 0x0000002a032f7224 */ /* 0x000fee00078e022f */
.L_x_136:
[----:B------:R-:W-:Y:S01]  /*72f0*/  @!P1 IMAD.HI.U32 R0, R48, R10, RZ ;  /* 0x0000000a30009227 */ /* 0x000fe200078e00ff */
[----:B-1----:R-:W-:Y:S01]  /*7300*/  @!P1 ISETP.NE.AND P0, PT, R8, 0x1, PT ;  /* 0x000000010800980c */ /* 0x002fe20003f05270 */
[----:B------:R-:W-:Y:S01]  /*7310*/  ULOP3.LUT UP0, URZ, UR45, 0x90, URZ, 0xc0, !UPT ;  /* 0x000000902dff7892 */ /* 0x000fe2000f80c0ff */
[----:B------:R-:W-:Y:S01]  /*7320*/  @!P1 ISETP.NE.AND P2, PT, R7, 0x1, PT ;  /* 0x000000010700980c */ /* 0x000fe20003f45270 */
[----:B------:R-:W-:Y:S01]  /*7330*/  @!P1 IMAD.HI.U32 R2, R47, R9, RZ ;  /* 0x000000092f029227 */ /* 0x000fe200078e00ff */
[----:B------:R-:W-:Y:S02]  /*7340*/  @!P1 SHF.R.U32.HI R0, RZ, R11, R0 ;  /* 0x0000000bff009219 */ /* 0x000fe40000011600 */
[----:B------:R-:W-:Y:S01]  /*7350*/  @P4 SHF.R.U32.HI R84, RZ, 0x10, R21 ;  /* 0x00000010ff544819 */ /* 0x000fe20000011615 */
[----:B------:R-:W-:Y:S01]  /*7360*/  VIADD R91, R91, 0x1 ;  /* 0x000000015b5b7836 */ /* 0x000fe20000000000 */
[----:B------:R-:W-:Y:S02]  /*7370*/  @!P1 SHF.R.U32.HI R2, RZ, R12, R2 ;  /* 0x0000000cff029219 */ /* 0x000fe40000011602 */
[----:B------:R-:W-:Y:S02]  /*7380*/  @!P1 SEL R3, R48, R0, !P2 ;  /* 0x0000000030039207 */ /* 0x000fe40005000000 */
[----:B------:R-:W-:Y:S05]  /*7390*/  @!P1 SEL R2, R47, R2, !P0 ;  /* 0x000000022f029207 */ /* 0x000fea0004000000 */
[----:B------:R-:W-:Y:S02]  /*73a0*/  @!P1 IMAD.IADD R0, R2, 0x1, -R3 ;  /* 0x0000000102009824 */ /* 0x000fe400078e0a03 */
[----:B------:R-:W-:Y:S02]  /*73b0*/  @!P1 IMAD.IADD R2, R3, 0x1, -R2 ;  /* 0x0000000103029824 */ /* 0x000fe400078e0a02 */
[----:B------:R-:W-:Y:S02]  /*73c0*/  @!P1 IMAD R48, R0, R7, R48 ;  /* 0x0000000700309224 */ /* 0x000fe400078e0230 */
[----:B------:R-:W-:Y:S01]  /*73d0*/  @!P1 IMAD R47, R2, R8, R47 ;  /* 0x00000008022f9224 */ /* 0x000fe200078e022f */
[----:B------:R-:W-:Y:S06]  /*73e0*/  BRA.U !UP0, `(.L_x_137) ;  /* 0x00000001087c7547 */ /* 0x000fec000b800000 */
[----:B------:R-:W1:Y:S01]  /*73f0*/  LDCU.64 UR8, c[0x4][0x80] ;  /* 0x01001000ff0877ac */ /* 0x000e620008000a00 */
[----:B------:R-:W-:Y:S01]  /*7400*/  MOV R2, 0x0 ;  /* 0x0000000000027802 */ /* 0x000fe20000000f00 */
[----:B------:R-:W-:Y:S02]  /*7410*/  HFMA2 R12, -RZ, RZ, 0, 5.9604644775390625e-08 ;  /* 0x00000001ff0c7431 */ /* 0x000fe400000001ff */
[----:B------:R-:W-:Y:S01]  /*7420*/  IMAD.MOV.U32 R8, RZ, RZ, 0x70 ;  /* 0x00000070ff087424 */ /* 0x000fe200078e00ff */
[----:B------:R2:W3:Y:S01]  /*7430*/  LDC.64 R14, c[0x4][R2] ;  /* 0x01000000020e7b82 */ /* 0x0004e20000000a00 */
[----:B------:R-:W4:Y:S01]  /*7440*/  LDCU.64 UR6, c[0x4][0x88] ;  /* 0x01001100ff0677ac */ /* 0x000f220008000a00 */
[----:B------:R-:W-:Y:S01]  /*7450*/  IMAD.MOV.U32 R13, RZ, RZ, RZ ;  /* 0x000000ffff0d7224 */ /* 0x000fe200078e00ff */
[----:B------:R-:W2:Y:S01]  /*7460*/  LDCU.64 UR4, c[0x4][0x8] ;  /* 0x01000100ff0477ac */ /* 0x000ea20008000a00 */
[----:B-1----:R-:W-:Y:S01]  /*7470*/  MOV R5, UR9 ;  /* 0x0000000900057c02 */ /* 0x002fe20008000f00 */
[----:B------:R-:W-:Y:S01]  /*7480*/  IMAD.U32 R4, RZ, RZ, UR8 ;  /* 0x00000008ff047e24 */ /* 0x000fe2000f8e00ff */
[----:B----4-:R-:W-:Y:S01]  /*7490*/  MOV R7, UR7 ;  /* 0x0000000700077c02 */ /* 0x010fe20008000f00 */
[----:B------:R-:W-:Y:S01]  /*74a0*/  IMAD.U32 R6, RZ, RZ, UR6 ;  /* 0x00000006ff067e24 */ /* 0x000fe2000f8e00ff */
[----:B--2---:R-:W-:Y:S01]  /*74b0*/  MOV R11, UR5 ;  /* 0x00000005000b7c02 */ /* 0x004fe20008000f00 */
[----:B------:R-:W-:Y:S02]  /*74c0*/  IMAD.U32 R10, RZ, RZ, UR4 ;  /* 0x00000004ff0a7e24 */ /* 0x000fe4000f8e00ff */
[----:B------:R-:W-:Y:S07]  /*74d0*/  LEPC R20, `(.L_x_138) ;  /* 0x000000001014794e */ /* 0x000fee0000000000 */
[----:B---3-5:R-:W-:Y:S05]  /*74e0*/  CALL.ABS.NOINC R14 ;  /* 0x000000000e007343 */ /* 0x028fea0003c00000 */
.L_x_138:
[----:B------:R-:W1:Y:S01]  /*74f0*/  LDCU.64 UR8, c[0x4][0x80] ;  /* 0x01001000ff0877ac */ /* 0x000e620008000a00 */
[----:B------:R-:W2:Y:S01]  /*7500*/  LDC.64 R2, c[0x4][R2] ;  /* 0x0100000002027b82 */ /* 0x000ea20000000a00 */
[----:B------:R-:W-:Y:S02]  /*7510*/  HFMA2 R12, -RZ, RZ, 0, 5.9604644775390625e-08 ;  /* 0x00000001ff0c7431 */ /* 0x000fe400000001ff */
[----:B------:R-:W-:Y:S02]  /*7520*/  IMAD.MOV.U32 R8, RZ, RZ, 0x70 ;  /* 0x00000070ff087424 */ /* 0x000fe400078e00ff */
[----:B------:R-:W-:Y:S01]  /*7530*/  IMAD.MOV.U32 R13, RZ, RZ, RZ ;  /* 0x000000ffff0d7224 */ /* 0x000fe200078e00ff */
[----:B------:R-:W3:Y:S01]  /*7540*/  LDCU.64 UR6, c[0x4][0x88] ;  /* 0x01001100ff0677ac */ /* 0x000ee20008000a00 */
[----:B------:R-:W4:Y:S01]  /*7550*/  LDCU.64 UR4, c[0x4][0x8] ;  /* 0x01000100ff0477ac */ /* 0x000f220008000a00 */
[----:B-1----:R-:W-:Y:S02]  /*7560*/  MOV R4, UR8 ;  /* 0x0000000800047c02 */ /* 0x002fe40008000f00 */
[----:B------:R-:W-:Y:S02]  /*7570*/  MOV R5, UR9 ;  /* 0x0000000900057c02 */ /* 0x000fe40008000f00 */
[----:B---3--:R-:W-:Y:S01]  /*7580*/  MOV R7, UR7 ;  /* 0x0000000700077c02 */ /* 0x008fe20008000f00 */
[----:B------:R-:W-:Y:S01]  /*7590*/  IMAD.U32 R6, RZ, RZ, UR6 ;  /* 0x00000006ff067e24 */ /* 0x000fe2000f8e00ff */
[----:B----4-:R-:W-:Y:S01]  /*75a0*/  MOV R11, UR5 ;  /* 0x00000005000b7c02 */ /* 0x010fe20008000f00 */
[----:B------:R-:W-:Y:S02]  /*75b0*/  IMAD.U32 R10, RZ, RZ, UR4 ;  /* 0x00000004ff0a7e24 */ /* 0x000fe4000f8e00ff */
[----:B------:R-:W-:Y:S07]  /*75c0*/  LEPC R20, `(.L_x_137) ;  /* 0x000000001014794e */ /* 0x000fee0000000000 */
[----:B--2---:R-:W-:Y:S05]  /*75d0*/  CALL.ABS.NOINC R2 ;  /* 0x0000000002007343 */ /* 0x004fea0003c00000 */
.L_x_137:
[----:B------:R-:W-:Y:S01]  /*75e0*/  ISETP.NE.U32.AND P2, PT, R70, RZ, PT ;  /* 0x000000ff4600720c */ /* 0x000fe20003f45070 */
[----:B------:R-:W-:Y:S01]  /*75f0*/  UISETP.NE.AND UP1, UPT, UR46, URZ, UPT ;  /* 0x000000ff2e00728c */ /* 0x000fe2000bf25270 */
[----:B------:R-:W-:Y:S02]  /*7600*/  ISETP.NE.U32.AND P4, PT, R66, RZ, PT ;  /* 0x000000ff4200720c */ /* 0x000fe40003f85070 */
[----:B------:R-:W-:Y:S02]  /*7610*/  ISETP.NE.AND.EX P2, PT, R71, RZ, PT, P2 ;  /* 0x000000ff4700720c */ /* 0x000fe40003f45320 */
[----:B------:R-:W-:Y:S02]  /*7620*/  PLOP3.LUT P1, PT, PT, PT, PT, 0x8, 0x80 ;  /* 0x000000000080781c */ /* 0x000fe40003f2e170 */
[----:B------:R-:W-:Y:S02]  /*7630*/  PLOP3.LUT P0, PT, PT, PT, UP1, 0x80, 0x8 ;  /* 0x000000000008781c */ /* 0x000fe40003f0f018 */
[----:B------:R-:W-:Y:S02]  /*7640*/  ISETP.NE.AND.EX P4, PT, R67, RZ, PT, P4 ;  /* 0x000000ff4300720c */ /* 0x000fe40003f85340 */
[----:B------:R-:W1:Y:S09]  /*7650*/  @UP1 LDCU.64 UR4, c[0x0][0x888] ;  /* 0x00011100ff0417ac */ /* 0x000e720008000a00 */
[----:B------:R-:W-:Y:S01]  /*7660*/  @P0 PLOP3.LUT P1, PT, P2, PT, PT, 0x80, 0x8 ;  /* 0x000000000008081c */ /* 0x000fe2000172f070 */
[----:B-1----:R-:W-:Y:S04]  /*7670*/  @UP1 UISETP.NE.U32.AND UP0, UPT, UR4, URZ, UPT ;  /* 0x000000ff0400128c */ /* 0x002fe8000bf05070 */
[----:B------:R-:W-:Y:S04]  /*7680*/  @UP1 UISETP.NE.AND.EX UP0, UPT, UR5, URZ, UPT, UP0 ;  /* 0x000000ff0500128c */ /* 0x000fe8000bf05300 */
[----:B------:R-:W-:Y:S01]  /*7690*/  @UP1 USEL UR4, URZ, 0xffffffff, UP0 ;  /* 0xffffffffff041887 */ /* 0x000fe20008000000 */
[----:B------:R-:W-:Y:S11]  /*76a0*/  @!P2 BRA `(.L_x_139) ;  /* 0x00000000002ca947 */ /* 0x000ff60003800000 */
[----:B------:R-:W-:Y:S01]  /*76b0*/  ISETP.NE.U32.AND P3, PT, R68, RZ, PT ;  /* 0x000000ff4400720c */ /* 0x000fe20003f65070 */
[----:B------:R-:W-:Y:S03]  /*76c0*/  IMAD.MOV.U32 R78, RZ, RZ, 0x1 ;  /* 0x00000001ff4e7424 */ /* 0x000fe600078e00ff */
[----:B------:R-:W-:Y:S11]  /*76d0*/  ISETP.NE.AND.EX P3, PT, R69, RZ, PT, P3 ;  /* 0x000000ff4500720c */ /* 0x000ff60003f65330 */
[----:B------:R-:W-:Y:S02]  /*76e0*/  @!UPT UIADD3 URZ, UPT, UPT, URZ, URZ, URZ ;  /* 0x000000fffffff290 */ /* 0x000fe4000fffe0ff */
[----:B------:R-:W1:Y:S01]  /*76f0*/  @P3 LDC.64 R2, c[0x0][0x888] ;  /* 0x00022200ff023b82 */ /* 0x000e620000000a00 */
[----:B------:R-:W-:Y:S04]  /*7700*/  @P3 IMAD R0, R70, UR36, RZ ;  /* 0x0000002446003c24 */ /* 0x000fe8000f8e02ff */
[----:B-1----:R-:W-:Y:S04]  /*7710*/  @P3 IMAD.WIDE R2, R0, 0x4, R2 ;  /* 0x0000000400023825 */ /* 0x002fe800078e0202 */
[----:B------:R-:W-:Y:S01]  /*7720*/  HFMA2 R0, -RZ, RZ, 0, 5.9604644775390625e-08 ;  /* 0x00000001ff007431 */ /* 0x000fe200000001ff */
[----:B-----5:R1:W5:Y:S04]  /*7730*/  @P3 LDG.E R51, desc[UR40][R2.64] ;  /* 0x0000002802333981 */ /* 0x020368000c1e1900 */
[----:B------:R-:W-:Y:S01]  /*7740*/  @!P3 PRMT R78, R0, 0x7610, R78 ;  /* 0x00007610004eb816 */ /* 0x000fe2000000004e */
[----:B-1----:R-:W2:Y:S06]  /*7750*/  @!P3 LDC R51, c[0x0][0x880] ;  /* 0x00022000ff33bb82 */ /* 0x002eac0000000800 */
.L_x_139:
[----:B------:R-:W-:Y:S05]  /*7760*/  @!P4 BRA `(.L_x_140) ;  /* 0x000000000020c947 */ /* 0x000fea0003800000 */
[----:B------:R-:W-:Y:S04]  /*7770*/  ISETP.NE.U32.AND P3, PT, R64, RZ, PT ;  /* 0x000000ff4000720c */ /* 0x000fe80003f65070 */
[----:B------:R-:W-:Y:S11]  /*7780*/  ISETP.NE.AND.EX P3, PT, R65, RZ, PT, P3 ;  /* 0x000000ff4100720c */ /* 0x000ff60003f65330 */
[----:B------:R-:W-:Y:S02]  /*7790*/  @!UPT UIADD3 URZ, UPT, UPT, URZ, URZ, URZ ;  /* 0x000000fffffff290 */ /* 0x000fe4000fffe0ff */
[----:B------:R-:W1:Y:S01]  /*77a0*/  @P3 LDC.64 R2, c[0x0][0x8a8] ;  /* 0x00022a00ff023b82 */ /* 0x000e620000000a00 */
[----:B------:R-:W-:Y:S04]  /*77b0*/  @P3 IMAD R0, R66, UR36, RZ ;  /* 0x0000002442003c24 */ /* 0x000fe8000f8e02ff */
[----:B-1----:R-:W-:Y:S05]  /*77c0*/  @P3 IMAD.WIDE R2, R0, 0x4, R2 ;  /* 0x0000000400023825 */ /* 0x002fea00078e0202 */
[----:B-----5:R1:W5:Y:S02]  /*77d0*/  @P3 LDG.E R50, desc[UR40][R2.64] ;  /* 0x0000002802323981 */ /* 0x020364000c1e1900 */
[----:B-1----:R-:W3:Y:S02]  /*77e0*/  @!P3 LDC R50, c[0x0][0x8a0] ;  /* 0x00022800ff32bb82 */ /* 0x002ee40000000800 */
.L_x_140:
[----:B--2--5:R-:W-:Y:S01]  /*77f0*/  @P0 FSETP.NEU.AND P4, PT, R51, RZ, PT ;  /* 0x000000ff3300020b */ /* 0x024fe20003f8d000 */
[----:B------:R-:W-:Y:S01]  /*7800*/  IMAD.U32 R0, RZ, RZ, UR4 ;  /* 0x00000004ff007e24 */ /* 0x000fe2000f8e00ff */
[----:B------:R-:W-:Y:S01]  /*7810*/  @P0 LOP3.LUT P3, RZ, R78, 0xff, RZ, 0xc0, !PT ;  /* 0x000000ff4eff0812 */ /* 0x000fe2000786c0ff */
[----:B------:R-:W-:Y:S01]  /*7820*/  BSSY B1, `(.L_x_141) ;  /* 0x0000034000017945 */ /* 0x000fe20003800000 */
[----:B------:R-:W-:Y:S02]  /*7830*/  @P0 SEL R2, RZ, 0xffffffff, P4 ;  /* 0xffffffffff020807 */ /* 0x000fe40002000000 */
[----:B------:R-:W-:Y:S02]  /*7840*/  CS2R R62, SRZ ;  /* 0x00000000003e7805 */ /* 0x000fe4000001ff00 */
[----:B------:R-:W-:Y:S02]  /*7850*/  LEA R17, R49, UR42, 0x3 ;  /* 0x0000002a31117c11 */ /* 0x000fe4000f8e18ff */
[----:B------:R-:W-:Y:S02]  /*7860*/  CS2R R60, SRZ ;  /* 0x00000000003c7805 */ /* 0x000fe4000001ff00 */
[----:B------:R-:W-:Y:S01]  /*7870*/  @P1 SEL R2, R0, R2, !P3 ;  /* 0x0000000200021207 */ /* 0x000fe20005800000 */
[----:B------:R-:W-:Y:S01]  /*7880*/  IMAD.U32 R0, RZ, RZ, UR44 ;  /* 0x0000002cff007e24 */ /* 0x000fe2000f8e00ff */
[----:B------:R-:W-:Y:S02]  /*7890*/  PLOP3.LUT P4, PT, PT, PT, PT, 0x8, 0x80 ;  /* 0x000000000080781c */ /* 0x000fe40003f8e170 */
[----:B------:R-:W-:Y:S02]  /*78a0*/  CS2R R54, SRZ ;  /* 0x0000000000367805 */ /* 0x000fe4000001ff00 */
[----:B------:R-:W-:Y:S02]  /*78b0*/  @P0 LOP3.LUT R2, R2, 0x1, RZ, 0xc0, !PT ;  /* 0x0000000102020812 */ /* 0x000fe400078ec0ff */
[----:B------:R-:W-:Y:S02]  /*78c0*/  CS2R R52, SRZ ;  /* 0x0000000000347805 */ /* 0x000fe4000001ff00 */
[----:B------:R-:W-:Y:S02]  /*78d0*/  LEA R0, R0, UR42, 0x3 ;  /* 0x0000002a00007c11 */ /* 0x000fe4000f8e18ff */
[----:B------:R-:W-:Y:S02]  /*78e0*/  CS2R R58, SRZ ;  /* 0x00000000003a7805 */ /* 0x000fe4000001ff00 */
[----:B------:R-:W-:Y:S02]  /*78f0*/  ISETP.NE.U32.OR P5, PT, R2, 0x1, !P0 ;  /* 0x000000010200780c */ /* 0x000fe400047a5470 */
[----:B------:R-:W-:Y:S02]  /*7900*/  CS2R R56, SRZ ;  /* 0x0000000000387805 */ /* 0x000fe4000001ff00 */
[----:B------:R-:W-:Y:S02]  /*7910*/  LOP3.LUT R2, R88, 0x1, RZ, 0x3c, !PT ;  /* 0x0000000158027812 */ /* 0x000fe400078e3cff */
[----:B------:R-:W-:Y:S07]  /*7920*/  P2R R92, PR, RZ, 0x20 ;  /* 0x00000020ff5c7803 */ /* 0x000fee0000000000 */
[----:B------:R-:W-:Y:S04]  /*7930*/  @P5 SHF.L.U32 R3, R2, 0x1f, RZ ;  /* 0x0000001f02035819 */ /* 0x000fe800000006ff */
[----:B------:R1:W2:Y:S02]  /*7940*/  @P5 SYNCS.PHASECHK.TRANS64.TRYWAIT P0, [R0+URZ+0x3c0], R3 ;  /* 0x0003c003000055a7 */ /* 0x0002a400080011ff */
[----:B-1----:R-:W-:Y:S04]  /*7950*/  SHF.L.U32 R3, R87, 0x1f, RZ ;  /* 0x0000001f57037819 */ /* 0x002fe800000006ff */
[----:B------:R1:W4:Y:S01]  /*7960*/  SYNCS.PHASECHK.TRANS64.TRYWAIT P3, [R17+URZ+0x410], R3 ;  /* 0x00041003110075a7 */ /* 0x00032200080611ff */
[----:B--2---:R-:W-:Y:S01]  /*7970*/  @P5 PLOP3.LUT P4, PT, P0, PT, PT, 0x8, 0x80 ;  /* 0x000000000080581c */ /* 0x004fe2000078e170 */
[----:B------:R-:W-:Y:S01]  /*7980*/  @!UPT UIADD3 URZ, UPT, UPT, URZ, URZ, URZ ;  /* 0x000000fffffff290 */ /* 0x000fe2000fffe0ff */
[----:B-1----:R-:W-:Y:S11]  /*7990*/  @!P5 BRA `(.L_x_142) ;  /* 0x000000000070d947 */ /* 0x002ff60003800000 */
[----:B------:R-:W-:Y:S01]  /*79a0*/  ISETP.NE.U32.AND P0, PT, RZ, UR38, PT ;  /* 0x00000026ff007c0c */ /* 0x000fe2000bf05070 */
[----:B------:R-:W-:Y:S01]  /*79b0*/  BSSY B0, `(.L_x_143) ;  /* 0x000000e000007945 */ /* 0x000fe20003800000 */
[----:B------:R-:W-:Y:S02]  /*79c0*/  FSETP.NEU.AND P1, PT, R51, RZ, PT ;  /* 0x000000ff3300720b */ /* 0x000fe40003f2d000 */
[----:B------:R-:W-:Y:S02]  /*79d0*/  ISETP.NE.AND.EX P0, PT, RZ, UR39, PT, P0 ;  /* 0x00000027ff007c0c */ /* 0x000fe4000bf05300 */
[----:B------:R-:W-:Y:S02]  /*79e0*/  SEL R4, RZ, 0xffffffff, P1 ;  /* 0xffffffffff047807 */ /* 0x000fe40000800000 */
[----:B------:R-:W-:Y:S02]  /*79f0*/  LOP3.LUT P1, RZ, R78, 0xff, RZ, 0xc0, !PT ;  /* 0x000000ff4eff7812 */ /* 0x000fe4000782c0ff */
[----:B------:R-:W-:Y:S04]  /*7a00*/  SEL R5, RZ, 0xffffffff, P0 ;  /* 0xffffffffff057807 */ /* 0x000fe80000000000 */
[----:B------:R-:W-:Y:S04]  /*7a10*/  @P2 SEL R4, R5, R4, !P1 ;  /* 0x0000000405042207 */ /* 0x000fe80004800000 */
[----:B------:R-:W-:Y:S04]  /*7a20*/  LOP3.LUT R4, R4, 0x1, RZ, 0xc0, !PT ;  /* 0x0000000104047812 */ /* 0x000fe800078ec0ff */
[----:B------:R-:W-:Y:S01]  /*7a30*/  ISETP.NE.U32.AND P0, PT, R4, 0x1, PT ;  /* 0x000000010400780c */ /* 0x000fe20003f05070 */
[----:B------:R-:W-:Y:S01]  /*7a40*/  IMAD.U32 R4, RZ, RZ, UR44 ;  /* 0x0000002cff047e24 */ /* 0x000fe2000f8e00ff */
[----:B------:R-:W-:Y:S11]  /*7a50*/  @!P4 BRA `(.L_x_144) ;  /* 0x00000000000cc947 */ /* 0x000ff60003800000 */
[----:B------:R-:W-:Y:S04]  /*7a60*/  SHF.L.U32 R2, R2, 0x1f, RZ ;  /* 0x0000001f02027819 */ /* 0x000fe800000006ff */
[----:B------:R-:W1:Y:S02]  /*7a70*/  SYNCS.PHASECHK.TRANS64.TRYWAIT P1, [R0+URZ+0x3c0], R2 ;  /* 0x0003c002000075a7 */ /* 0x000e6400080211ff */
[----:B-1----:R-:W-:Y:S05]  /*7a80*/  @!P1 BRA `(.L_x_145) ;  /* 0x0000002c00a49947 */ /* 0x002fea0003800000 */
.L_x_144:
[----:B------:R-:W-:Y:S05]  /*7a90*/  BSYNC B0 ;  /* 0x0000000000007941 */ /* 0x000fea0003800000 */
.L_x_143:
[----:B-1----:R-:W-:Y:S01]  /*7aa0*/  @P0 IMAD R0, R4, 0xc00, R82 ;  /* 0x00000c0004000824 */ /* 0x002fe200078e0252 */
[----:B------:R-:W-:Y:S02]  /*7ab0*/  CS2R R58, SRZ ;  /* 0x00000000003a7805 */ /* 0x000fe4000001ff00 */
[----:B------:R-:W-:Y:S02]  /*7ac0*/  CS2R R56, SRZ ;  /* 0x0000000000387805 */ /* 0x000fe4000001ff00 */
[----:B------:R-:W-:Y:S02]  /*7ad0*/  CS2R R54, SRZ ;  /* 0x0000000000367805 */ /* 0x000fe4000001ff00 */
[----:B------:R-:W-:Y:S01]  /*7ae0*/  CS2R R52, SRZ ;  /* 0x0000000000347805 */ /* 0x000fe2000001ff00 */
[----:B------:R-:W-:Y:S01]  /*7af0*/  IMAD.MOV.U32 R62, RZ, RZ, RZ ;  /* 0x000000ffff3e7224 */ /* 0x000fe200078e00ff */
[----:B------:R-:W-:Y:S02]  /*7b00*/  CS2R R60, SRZ ;  /* 0x00000000003c7805 */ /* 0x000fe4000001ff00 */
[----:B------:R-:W-:Y:S01]  /*7b10*/  @P0 LEA R0, R0, UR42, 0x1 ;  /* 0x0000002a00000c11 */ /* 0x000fe2000f8e08ff */
[----:B------:R-:W-:Y:S05]  /*7b20*/  @P0 WARPSYNC.ALL ;  /* 0x0000000000000948 */ /* 0x000fea0003800000 */
[----:B------:R1:W2:Y:S04]  /*7b30*/  @P0 LDSM.16.M88.4 R56, [R0+0x500] ;  /* 0x000500000038083b */ /* 0x0002a80000000200 */
[----:B------:R1:W1:Y:S04]  /*7b40*/  @P0 LDSM.16.M88.4 R52, [R0+0xd00] ;  /* 0x000d00000034083b */ /* 0x0002680000000200 */
[----:B------:R1:W1:Y:S02]  /*7b50*/  @P0 LDSM.16.M88.4 R60, [R0+0x1500] ;  /* 0x00150000003c083b */ /* 0x0002640000000200 */
.L_x_142:
[----:B------:R-:W-:Y:S05]  /*7b60*/  BSYNC B1 ;  /* 0x0000000000017941 */ /* 0x000fea0003800000 */
.L_x_141:
[C---:B------:R-:W-:Y:S04]  /*7b70*/  LEA.HI R2, R49.reuse, R49, RZ, 0x1 ;  /* 0x0000003131027211 */ /* 0x040fe800078f08ff */
[----:B-1----:R-:W-:Y:S02]  /*7b80*/  SHF.R.U32.HI R0, RZ, 0x1, R2 ;  /* 0x00000001ff007819 */ /* 0x002fe40000011602 */
[----:B------:R-:W-:Y:S03]  /*7b90*/  LOP3.LUT R2, R2, 0xffe, RZ, 0xc0, !PT ;  /* 0x00000ffe02027812 */ /* 0x000fe600078ec0ff */
[----:B------:R-:W-:Y:S02]  /*7ba0*/  IMAD R0, R0, 0x30, R16 ;  /* 0x0000003000007824 */ /* 0x000fe400078e0210 */
[----:B------:R-:W-:Y:S04]  /*7bb0*/  IMAD.IADD R2, R49, 0x1, -R2 ;  /* 0x0000000131027824 */ /* 0x000fe800078e0a02 */
[----:B------:R-:W-:Y:S05]  /*7bc0*/  IMAD R2, R2, 0x100000, R0 ;  /* 0x0010000002027824 */ /* 0x000fea00078e0200 */
[----:B------:R-:W-:Y:S04]  /*7bd0*/  SHF.R.U32.HI R0, RZ, 0x15, R2 ;  /* 0x00000015ff007819 */ /* 0x000fe80000011602 */
[----:B------:R-:W-:Y:S01]  /*7be0*/  LOP3.LUT P0, RZ, R0, 0x3, R83, 0x48, !PT ;  /* 0x0000000300ff7812 */ /* 0x000fe20007804853 */
[----:B------:R-:W-:Y:S01]  /*7bf0*/  @!UPT UIADD3 URZ, UPT, UPT, URZ, URZ, URZ ;  /* 0x000000fffffff290 */ /* 0x000fe2000fffe0ff */
[----:B----4-:R-:W-:Y:S11]  /*7c00*/  @P3 BRA `(.L_x_146) ;  /* 0x0000000000083947 */ /* 0x010ff60003800000 */
[----:B------:R-:W1:Y:S02]  /*7c10*/  SYNCS.PHASECHK.TRANS64.TRYWAIT P1, [R17+URZ+0x410], R3 ;  /* 0x00041003110075a7 */ /* 0x000e6400080211ff */
[----:B-1----:R-:W-:Y:S05]  /*7c20*/  @!P1 BRA `(.L_x_147) ;  /* 0x0000002c00509947 */ /* 0x002fea0003800000 */
.L_x_146:
[----:B------:R-:W-:Y:S05]  /*7c30*/  @!P0 BRA `(.L_x_148) ;  /* 0x0000000000408947 */ /* 0x000fea0003800000 */
[----:B------:R-:W4:Y:S01]  /*7c40*/  LDCU.64 UR8, c[0x4][0x70] ;  /* 0x01000e00ff0877ac */ /* 0x000f220008000a00 */
[----:B------:R-:W-:Y:S01]  /*7c50*/  MOV R15, 0x0 ;  /* 0x00000000000f7802 */ /* 0x000fe20000000f00 */
[----:B------:R-:W-:Y:S02]  /*7c60*/  HFMA2 R12, -RZ, RZ, 0, 5.9604644775390625e-08 ;  /* 0x00000001ff0c7431 */ /* 0x000fe400000001ff */
[----:B------:R-:W-:Y:S02]  /*7c70*/  IMAD.MOV.U32 R8, RZ, RZ, 0x192 ;  /* 0x00000192ff087424 */ /* 0x000fe400078e00ff */
[----:B------:R-:W-:Y:S01]  /*7c80*/  IMAD.MOV.U32 R13, RZ, RZ, RZ ;  /* 0x000000ffff0d7224 */ /* 0x000fe200078e00ff */
[----:B------:R-:W5:Y:S01]  /*7c90*/  LDCU.64 UR6, c[0x4][0x78] ;  /* 0x01000f00ff0677ac */ /* 0x000f620008000a00 */
[----:B------:R-:W1:Y:S01]  /*7ca0*/  LDC.64 R14, c[0x4][R15] ;  /* 0x010000000f0e7b82 */ /* 0x000e620000000a00 */
[----:B------:R-:W2:Y:S01]  /*7cb0*/  LDCU.64 UR4, c[0x4][0x10] ;  /* 0x01000200ff0477ac */ /* 0x000ea20008000a00 */
[----:B----4-:R-:W-:Y:S01]  /*7cc0*/  MOV R5, UR9 ;  /* 0x0000000900057c02 */ /* 0x010fe20008000f00 */
[----:B------:R-:W-:Y:S01]  /*7cd0*/  IMAD.U32 R4, RZ, RZ, UR8 ;  /* 0x00000008ff047e24 */ /* 0x000fe2000f8e00ff */
[----:B-----5:R-:W-:Y:S01]  /*7ce0*/  MOV R7, UR7 ;  /* 0x0000000700077c02 */ /* 0x020fe20008000f00 */
[----:B------:R-:W-:Y:S01]  /*7cf0*/  IMAD.U32 R6, RZ, RZ, UR6 ;  /* 0x00000006ff067e24 */ /* 0x000fe2000f8e00ff */
[----:B--2---:R-:W-:Y:S01]  /*7d00*/  MOV R11, UR5 ;  /* 0x00000005000b7c02 */ /* 0x004fe20008000f00 */
[----:B------:R-:W-:Y:S02]  /*7d10*/  IMAD.U32 R10, RZ, RZ, UR4 ;  /* 0x00000004ff0a7e24 */ /* 0x000fe4000f8e00ff */
[----:B------:R-:W-:Y:S07]  /*7d20*/  LEPC R20, `(.L_x_148) ;  /* 0x000000001014794e */ /* 0x000fee0000000000 */
[----:B-1-3--:R-:W-:Y:S05]  /*7d30*/  CALL.ABS.NOINC R14 ;  /* 0x000000000e007343 */ /* 0x00afea0003c00000 */
.L_x_148:
[----:B------:R-:W-:Y:S05]  /*7d40*/  WARPSYNC.ALL ;  /* 0x0000000000007948 */ /* 0x000fea0003800000 */
[C---:B------:R-:W-:Y:S01]  /*7d50*/  R2UR UR4, R2.reuse ;  /* 0x00000000020472ca */ /* 0x040fe200000e0000 */
[----:B------:R-:W-:Y:S05]  /*7d60*/  VIADD R0, R2, 0x10 ;  /* 0x0000001002007836 */ /* 0x000fea0000000000 */
[----:B------:R-:W-:Y:S04]  /*7d70*/  SHF.R.U32.HI R0, RZ, 0x15, R0 ;  /* 0x00000015ff007819 */ /* 0x000fe80000011600 */
[----:B------:R-:W-:Y:S03]  /*7d80*/  LOP3.LUT P0, RZ, R0, 0x3, R83, 0x48, !PT ;  /* 0x0000000300ff7812 */ /* 0x000fe60007804853 */
[----:B------:R-:W4:Y:S10]  /*7d90*/  LDTM.16dp256bit.x2 R32, tmem[UR4] ;  /* 0x00000004002079ee */ /* 0x000f3400080a0000 */
[----:B----4-:R-:W-:Y:S05]  /*7da0*/  @!P0 BRA `(.L_x_149) ;  /* 0x0000000000408947 */ /* 0x010fea0003800000 */
        /* <DEDUP_REMOVED lines=16> */
.L_x_149:
[----:B------:R-:W-:Y:S05]  /*7eb0*/  WARPSYNC.ALL ;  /* 0x0000000000007948 */ /* 0x000fea0003800000 */
[C---:B------:R-:W-:Y:S01]  /*7ec0*/  R2UR UR4, R2.reuse ;  /* 0x00000000020472ca */ /* 0x040fe200000e0000 */
[----:B------:R-:W-:Y:S05]  /*7ed0*/  VIADD R0, R2, 0x20 ;  /* 0x0000002002007836 */ /* 0x000fea0000000000 */
[----:B------:R-:W-:Y:S04]  /*7ee0*/  SHF.R.U32.HI R0, RZ, 0x15, R0 ;  /* 0x00000015ff007819 */ /* 0x000fe80000011600 */
[----:B------:R-:W-:Y:S03]  /*7ef0*/  LOP3.LUT P0, RZ, R0, 0x3, R83, 0x48, !PT ;  /* 0x0000000300ff7812 */ /* 0x000fe60007804853 */
[----:B------:R-:W4:Y:S10]  /*7f00*/  LDTM.16dp256bit.x2 R24, tmem[UR4+0x10] ;  /* 0x00001004001879ee */ /* 0x000f3400080a0000 */
        /* <DEDUP_REMOVED lines=17> */
.L_x_150:
[----:B------:R-:W-:Y:S01]  /*8020*/  ISETP.NE.AND P0, PT, R89, RZ, PT ;  /* 0x000000ff5900720c */ /* 0x000fe20003f05270 */
[----:B------:R-:W-:Y:S05]  /*8030*/  WARPSYNC.ALL ;  /* 0x0000000000007948 */ /* 0x000fea0003800000 */
[----:B------:R-:W-:Y:S01]  /*8040*/  R2UR UR4, R2 ;  /* 0x00000000020472ca */ /* 0x000fe200000e0000 */
[C---:B---3--:R-:W-:Y:S01]  /*8050*/  FMUL R0, R50.reuse, R32 ;  /* 0x0000002032007220 */ /* 0x048fe20000400000 */
[--C-:B--2---:R-:W-:Y:S02]  /*8060*/  HADD2.F32 R32, -RZ, R56.reuse.H0_H0 ;  /* 0x20000038ff207230 */ /* 0x104fe40000004100 */
[C---:B------:R-:W-:Y:S01]  /*8070*/  FMUL R2, R50.reuse, R33 ;  /* 0x0000002132027220 */ /* 0x040fe20000400000 */
[----:B------:R-:W-:Y:S02]  /*8080*/  HADD2.F32 R33, -RZ, R56.H1_H1 ;  /* 0x30000038ff217230 */ /* 0x000fe40000004100 */
[C---:B-1----:R-:W-:Y:S01]  /*8090*/  FMUL R3, R50.reuse, R34 ;  /* 0x0000002232037220 */ /* 0x042fe20000400000 */
[--C-:B------:R-:W-:Y:S02]  /*80a0*/  HADD2.F32 R34, -RZ, R57.reuse.H0_H0 ;  /* 0x20000039ff227230 */ /* 0x100fe40000004100 */
[C---:B------:R-:W-:Y:S01]  /*80b0*/  FFMA R0, R51.reuse, R32, R0 ;  /* 0x0000002033007223 */ /* 0x040fe20000000000 */
[----:B------:R-:W-:Y:S01]  /*80c0*/  FMUL R12, R50, R35 ;  /* 0x00000023320c7220 */ /* 0x000fe20000400000 */
[----:B------:R-:W-:Y:S02]  /*80d0*/  HADD2.F32 R35, -RZ, R57.H1_H1 ;  /* 0x30000039ff237230 */ /* 0x000fe40000004100 */
[C---:B------:R-:W-:Y:S01]  /*80e0*/  FFMA R2, R51.reuse, R33, R2 ;  /* 0x0000002133027223 */ /* 0x040fe20000000002 */
[C---:B------:R-:W-:Y:S01]  /*80f0*/  FFMA R3, R51.reuse, R34, R3 ;  /* 0x0000002233037223 */ /* 0x040fe20000000003 */
[----:B------:R-:W-:Y:S01]  /*8100*/  HADD2.F32 R56, -RZ, R61.H0_H0 ;  /* 0x2000003dff387230 */ /* 0x000fe20000004100 */
[----:B------:R-:W1:Y:S01]  /*8110*/  LDTM.16dp256bit.x2 R4, tmem[UR4+0x20] ;  /* 0x00002004000479ee */ /* 0x000e6200080a0000 */
[----:B------:R-:W-:Y:S01]  /*8120*/  NOP ;  /* 0x0000000000007918 */ /* 0x000fe20000000000 */
[----:B------:R-:W-:Y:S01]  /*8130*/  F2FP.F16.F32.PACK_AB R32, R2, R0 ;  /* 0x000000000220723e */ /* 0x000fe200000000ff */
[----:B------:R-:W-:Y:S01]  /*8140*/  FFMA R12, R51, R35, R12 ;  /* 0x00000023330c7223 */ /* 0x000fe2000000000c */
[C---:B------:R-:W-:Y:S01]  /*8150*/  FMUL R13, R50.reuse, R36 ;  /* 0x00000024320d7220 */ /* 0x040fe20000400000 */
[--C-:B------:R-:W-:Y:S01]  /*8160*/  HADD2.F32 R36, -RZ, R58.reuse.H0_H0 ;  /* 0x2000003aff247230 */ /* 0x100fe20000004100 */
[----:B------:R-:W-:Y:S01]  /*8170*/  R2UR UR5, R17 ;  /* 0x00000000110572ca */ /* 0x000fe200000e0000 */
[----:B------:R-:W-:Y:S01]  /*8180*/  FMUL R14, R50, R37 ;  /* 0x00000025320e7220 */ /* 0x000fe20000400000 */
[----:B------:R-:W-:Y:S01]  /*8190*/  F2FP.F16.F32.PACK_AB R33, R12, R3 ;  /* 0x000000030c21723e */ /* 0x000fe200000000ff */
[C---:B------:R-:W-:Y:S01]  /*81a0*/  FMUL R15, R50.reuse, R38 ;  /* 0x00000026320f7220 */ /* 0x040fe20000400000 */
[----:B------:R-:W-:Y:S02]  /*81b0*/  HADD2.F32 R37, -RZ, R58.H1_H1 ;  /* 0x3000003aff257230 */ /* 0x000fe40000004100 */
[C---:B------:R-:W-:Y:S01]  /*81c0*/  FFMA R13, R51.reuse, R36, R13 ;  /* 0x00000024330d7223 */ /* 0x040fe2000000000d */
[C---:B------:R-:W-:Y:S01]  /*81d0*/  FMUL R17, R50.reuse, R39 ;  /* 0x0000002732117220 */ /* 0x040fe20000400000 */
[--C-:B------:R-:W-:Y:S02]  /*81e0*/  HADD2.F32 R38, -RZ, R59.reuse.H0_H0 ;  /* 0x2000003bff267230 */ /* 0x100fe40000004100 */
[C---:B------:R-:W-:Y:S01]  /*81f0*/  FMUL R20, R50.reuse, R26 ;  /* 0x0000001a32147220 */ /* 0x040fe20000400000 */
[----:B------:R-:W-:Y:S02]  /*8200*/  HADD2.F32 R39, -RZ, R59.H1_H1 ;  /* 0x3000003bff277230 */ /* 0x000fe40000004100 */
[C---:B------:R-:W-:Y:S01]  /*8210*/  FFMA R14, R51.reuse, R37, R14 ;  /* 0x00000025330e7223 */ /* 0x040fe2000000000e */
[----:B------:R-:W-:Y:S01]  /*8220*/  FMUL R21, R50, R27 ;  /* 0x0000001b32157220 */ /* 0x000fe20000400000 */
[--C-:B------:R-:W-:Y:S02]  /*8230*/  HADD2.F32 R26, -RZ, R52.reuse.H0_H0 ;  /* 0x20000034ff1a7230 */ /* 0x100fe40000004100 */
[C---:B------:R-:W-:Y:S01]  /*8240*/  FFMA R15, R51.reuse, R38, R15 ;  /* 0x00000026330f7223 */ /* 0x040fe2000000000f */
[----:B------:R-:W-:Y:S01]  /*8250*/  FFMA R17, R51, R39, R17 ;  /* 0x0000002733117223 */ /* 0x000fe20000000011 */
[----:B------:R-:W-:Y:S01]  /*8260*/  F2FP.F16.F32.PACK_AB R34, R14, R13 ;  /* 0x0000000d0e22723e */ /* 0x000fe200000000ff */
[----:B------:R-:W-:Y:S01]  /*8270*/  UIADD3 UR5, UPT, UPT, UR5, 0x430, URZ ;  /* 0x0000043005057890 */ /* 0x000fe2000fffe0ff */
[C---:B------:R-:W-:Y:S01]  /*8280*/  FMUL R18, R50.reuse, R24 ;  /* 0x0000001832127220 */ /* 0x040fe20000400000 */
[----:B------:R-:W-:Y:S01]  /*8290*/  HADD2.F32 R27, -RZ, R52.H1_H1 ;  /* 0x30000034ff1b7230 */ /* 0x000fe20000004100 */
[----:B------:R-:W-:Y:S01]  /*82a0*/  F2FP.F16.F32.PACK_AB R35, R17, R15 ;  /* 0x0000000f1123723e */ /* 0x000fe200000000ff */
[----:B------:R-:W-:Y:S01]  /*82b0*/  UPRMT UR5, UR37, 0x654, UR5 ;  /* 0x0000065425057896 */ /* 0x000fe20008000005 */
[C---:B------:R-:W-:Y:S01]  /*82c0*/  FFMA R18, R51.reuse, R26, R18 ;  /* 0x0000001a33127223 */ /* 0x040fe20000000012 */
[C---:B------:R-:W-:Y:S01]  /*82d0*/  FMUL R22, R50.reuse, R28 ;  /* 0x0000001c32167220 */ /* 0x040fe20000400000 */
[--C-:B------:R-:W-:Y:S02]  /*82e0*/  HADD2.F32 R28, -RZ, R53.reuse.H0_H0 ;  /* 0x20000035ff1c7230 */ /* 0x100fe40000004100 */
[C---:B------:R-:W-:Y:S01]  /*82f0*/  FMUL R19, R50.reuse, R25 ;  /* 0x0000001932137220 */ /* 0x040fe20000400000 */
[C---:B------:R-:W-:Y:S01]  /*8300*/  FMUL R23, R50.reuse, R29 ;  /* 0x0000001d32177220 */ /* 0x040fe20000400000 */
[----:B------:R-:W-:Y:S02]  /*8310*/  HADD2.F32 R29, -RZ, R53.H1_H1 ;  /* 0x30000035ff1d7230 */ /* 0x000fe40000004100 */
[C---:B------:R-:W-:Y:S01]  /*8320*/  FMUL R24, R50.reuse, R30 ;  /* 0x0000001e32187220 */ /* 0x040fe20000400000 */
[C---:B------:R-:W-:Y:S01]  /*8330*/  FFMA R19, R51.reuse, R27, R19 ;  /* 0x0000001b33137223 */ /* 0x040fe20000000013 */
[C---:B------:R-:W-:Y:S01]  /*8340*/  FMUL R25, R50.reuse, R31 ;  /* 0x0000001f32197220 */ /* 0x040fe20000400000 */
[--C-:B------:R-:W-:Y:S02]  /*8350*/  HADD2.F32 R30, -RZ, R54.reuse.H0_H0 ;  /* 0x20000036ff1e7230 */ /* 0x100fe40000004100 */
[C---:B------:R-:W-:Y:S01]  /*8360*/  FFMA R20, R51.reuse, R28, R20 ;  /* 0x0000001c33147223 */ /* 0x040fe20000000014 */
[----:B------:R-:W-:Y:S01]  /*8370*/  HADD2.F32 R31, -RZ, R54.H1_H1 ;  /* 0x30000036ff1f7230 */ /* 0x000fe20000004100 */
[----:B------:R-:W-:Y:S01]  /*8380*/  MOV R0, UR44 ;  /* 0x0000002c00007c02 */ /* 0x000fe20008000f00 */
[--C-:B------:R-:W-:Y:S02]  /*8390*/  HADD2.F32 R52, -RZ, R55.reuse.H0_H0 ;  /* 0x20000037ff347230 */ /* 0x100fe40000004100 */
[C---:B------:R-:W-:Y:S01]  /*83a0*/  FFMA R21, R51.reuse, R29, R21 ;  /* 0x0000001d33157223 */ /* 0x040fe20000000015 */
[----:B------:R-:W-:Y:S02]  /*83b0*/  HADD2.F32 R53, -RZ, R55.H1_H1 ;  /* 0x30000037ff357230 */ /* 0x000fe40000004100 */
[C---:B------:R-:W-:Y:S01]  /*83c0*/  FFMA R22, R51.reuse, R30, R22 ;  /* 0x0000001e33167223 */ /* 0x040fe20000000016 */
[--C-:B------:R-:W-:Y:S02]  /*83d0*/  HADD2.F32 R54, -RZ, R60.reuse.H0_H0 ;  /* 0x2000003cff367230 */ /* 0x100fe40000004100 */
[C---:B-1----:R-:W-:Y:S01]  /*83e0*/  FMUL R4, R50.reuse, R4 ;  /* 0x0000000432047220 */ /* 0x042fe20000400000 */
[----:B------:R-:W-:Y:S02]  /*83f0*/  HADD2.F32 R55, -RZ, R60.H1_H1 ;  /* 0x3000003cff377230 */ /* 0x000fe40000004100 */
[C---:B------:R-:W-:Y:S01]  /*8400*/  FFMA R23, R51.reuse, R31, R23 ;  /* 0x0000001f33177223 */ /* 0x040fe20000000017 */
[C---:B------:R-:W-:Y:S01]  /*8410*/  FMUL R5, R50.reuse, R5 ;  /* 0x0000000532057220 */ /* 0x040fe20000400000 */
[C---:B------:R-:W-:Y:S01]  /*8420*/  FFMA R24, R51.reuse, R52, R24 ;  /* 0x0000003433187223 */ /* 0x040fe20000000018 */
[----:B------:R-:W-:Y:S02]  /*8430*/  HADD2.F32 R57, -RZ, R61.H1_H1 ;  /* 0x3000003dff397230 */ /* 0x000fe40000004100 */
[----:B------:R-:W-:Y:S01]  /*8440*/  FMUL R6, R50, R6 ;  /* 0x0000000632067220 */ /* 0x000fe20000400000 */
[C---:B------:R-:W-:Y:S01]  /*8450*/  FFMA R25, R51.reuse, R53, R25 ;  /* 0x0000003533197223 */ /* 0x040fe20000000019 */
[----:B------:R-:W-:Y:S02]  /*8460*/  IMAD R0, R0, 0xc00, R82 ;  /* 0x00000c0000007824 */ /* 0x000fe400078e0252 */
[C---:B------:R-:W-:Y:S01]  /*8470*/  FMUL R7, R50.reuse, R7 ;  /* 0x0000000732077220 */ /* 0x040fe20000400000 */
[--C-:B------:R-:W-:Y:S02]  /*8480*/  HADD2.F32 R58, -RZ, R62.reuse.H0_H0 ;  /* 0x2000003eff3a7230 */ /* 0x100fe40000004100 */
[C---:B------:R-:W-:Y:S01]  /*8490*/  FFMA R4, R51.reuse, R54, R4 ;  /* 0x0000003633047223 */ /* 0x040fe20000000004 */
[----:B------:R-:W-:Y:S02]  /*84a0*/  HADD2.F32 R59, -RZ, R62.H1_H1 ;  /* 0x3000003eff3b7230 */ /* 0x000fe40000004100 */
[C---:B------:R-:W-:Y:S01]  /*84b0*/  FMUL R8, R50.reuse, R8 ;  /* 0x0000000832087220 */ /* 0x040fe20000400000 */
[C---:B------:R-:W-:Y:S01]  /*84c0*/  FFMA R5, R51.reuse, R55, R5 ;  /* 0x0000003733057223 */ /* 0x040fe20000000005 */
[--C-:B------:R-:W-:Y:S02]  /*84d0*/  HADD2.F32 R60, -RZ, R63.reuse.H0_H0 ;  /* 0x2000003fff3c7230 */ /* 0x100fe40000004100 */
[C---:B------:R-:W-:Y:S01]  /*84e0*/  FMUL R9, R50.reuse, R9 ;  /* 0x0000000932097220 */ /* 0x040fe20000400000 */
[C---:B------:R-:W-:Y:S01]  /*84f0*/  FFMA R6, R51.reuse, R56, R6 ;  /* 0x0000003833067223 */ /* 0x040fe20000000006 */
[----:B------:R-:W-:Y:S02]  /*8500*/  HADD2.F32 R61, -RZ, R63.H1_H1 ;  /* 0x3000003fff3d7230 */ /* 0x000fe40000004100 */
[C---:B------:R-:W-:Y:S01]  /*8510*/  FMUL R10, R50.reuse, R10 ;  /* 0x0000000a320a7220 */ /* 0x040fe20000400000 */
[C---:B------:R-:W-:Y:S01]  /*8520*/  FFMA R7, R51.reuse, R57, R7 ;  /* 0x0000003933077223 */ /* 0x040fe20000000007 */
[----:B------:R-:W-:Y:S01]  /*8530*/  FMUL R11, R50, R11 ;  /* 0x0000000b320b7220 */ /* 0x000fe20000400000 */
[----:B------:R-:W-:Y:S01]  /*8540*/  LEA R0, R0, UR42, 0x1 ;  /* 0x0000002a00007c11 */ /* 0x000fe2000f8e08ff */
[C---:B------:R-:W-:Y:S01]  /*8550*/  FFMA R8, R51.reuse, R58, R8 ;  /* 0x0000003a33087223 */ /* 0x040fe20000000008 */
[C---:B------:R-:W-:Y:S01]  /*8560*/  FFMA R9, R51.reuse, R59, R9 ;  /* 0x0000003b33097223 */ /* 0x040fe20000000009 */
[C---:B------:R-:W-:Y:S01]  /*8570*/  FFMA R10, R51.reuse, R60, R10 ;  /* 0x0000003c330a7223 */ /* 0x040fe2000000000a */
[----:B------:R-:W-:Y:S01]  /*8580*/  FFMA R11, R51, R61, R11 ;  /* 0x0000003d330b7223 */ /* 0x000fe2000000000b */
[----:B------:R-:W-:Y:S01]  /*8590*/  F2FP.F16.F32.PACK_AB R12, R19, R18 ;  /* 0x00000012130c723e */ /* 0x000fe200000000ff */
[----:B------:R-:W-:Y:S01]  /*85a0*/  SYNCS.ARRIVE.TRANS64.RED.A1T0 RZ, [UR5], RZ ;  /* 0x000000ffffff79a7 */ /* 0x000fe20008100405 */
[----:B------:R1:W-:Y:S01]  /*85b0*/  STSM.16.M88.4 [R0+0x500], R32 ;  /* 0x0005002000007844 */ /* 0x0003e20000000200 */
[----:B------:R-:W-:Y:S01]  /*85c0*/  F2FP.F16.F32.PACK_AB R13, R21, R20 ;  /* 0x00000014150d723e */ /* 0x000fe200000000ff */
[----:B------:R-:W-:Y:S01]  /*85d0*/  UIADD3 UR16, UPT, UPT, UR44, 0x1, URZ ;  /* 0x000000012c107890 */ /* 0x000fe2000fffe0ff */
[----:B------:R-:W-:Y:S01]  /*85e0*/  F2FP.F16.F32.PACK_AB R14, R23, R22 ;  /* 0x00000016170e723e */ /* 0x000fe200000000ff */
[----:B------:R-:W-:Y:S01]  /*85f0*/  BSSY.RECONVERGENT B0, `(.L_x_151) ;  /* 0x0000025000007945 */ /* 0x000fe20003800200 */
[----:B------:R-:W-:Y:S02]  /*8600*/  F2FP.F16.F32.PACK_AB R15, R25, R24 ;  /* 0x00000018190f723e */ /* 0x000fe400000000ff */
[----:B------:R-:W-:Y:S02]  /*8610*/  F2FP.F16.F32.PACK_AB R4, R5, R4 ;  /* 0x000000040504723e */ /* 0x000fe400000000ff */
[----:B------:R-:W-:Y:S01]  /*8620*/  F2FP.F16.F32.PACK_AB R5, R7, R6 ;  /* 0x000000060705723e */ /* 0x000fe200000000ff */
[----:B------:R1:W-:Y:S01]  /*8630*/  STSM.16.M88.4 [R0+0xd00], R12 ;  /* 0x000d000c00007844 */ /* 0x0003e20000000200 */
[----:B------:R-:W-:Y:S02]  /*8640*/  F2FP.F16.F32.PACK_AB R6, R9, R8 ;  /* 0x000000080906723e */ /* 0x000fe400000000ff */
[----:B------:R-:W-:Y:S05]  /*8650*/  F2FP.F16.F32.PACK_AB R7, R11, R10 ;  /* 0x0000000a0b07723e */ /* 0x000fea00000000ff */
[----:B------:R1:W-:Y:S01]  /*8660*/  STSM.16.M88.4 [R0+0x1500], R4 ;  /* 0x0015000400007844 */ /* 0x0003e20000000200 */
[----:B------:R-:W-:Y:S01]  /*8670*/  @!PT LDS RZ, [RZ] ;  /* 0x00000000fffff984 */ /* 0x000fe20000000800 */
[----:B------:R-:W-:Y:S01]  /*8680*/  @!PT LDS RZ, [RZ] ;  /* 0x00000000fffff984 */ /* 0x000fe20000000800 */
[----:B------:R-:W-:Y:S01]  /*8690*/  @!PT LDS RZ, [RZ] ;  /* 0x00000000fffff984 */ /* 0x000fe20000000800 */
[----:B------:R-:W-:Y:S01]  /*86a0*/  @!PT LDS RZ, [RZ] ;  /* 0x00000000fffff984 */ /* 0x000fe20000000800 */
[----:B------:R2:W-:Y:S07]  /*86b0*/  MEMBAR.ALL.CTA ;  /* 0x0000000000007992 */ /* 0x0005ee0000008000 */
[----:B--2---:R-:W2:Y:S02]  /*86c0*/  FENCE.VIEW.ASYNC.S ;  /* 0x00000000000073c6 */ /* 0x004ea40000000000 */
[----:B--2---:R-:W-:Y:S06]  /*86d0*/  BAR.SYNC.DEFER_BLOCKING 0x1, 0x80 ;  /* 0x0042000000007b1d */ /* 0x004fec0000010000 */
[----:B------:R-:W-:Y:S05]  /*86e0*/  @P0 BRA `(.L_x_152) ;  /* 0x0000000000540947 */ /* 0x000fea0003800000 */
[----:B------:R-:W-:Y:S01]  /*86f0*/  R2UR UR13, R76 ;  /* 0x000000004c0d72ca */ /* 0x000fe200000e0000 */
[----:B------:R-:W-:Y:S01]  /*8700*/  UIADD3 UR18, UP0, UPT, UR48, 0x680, URZ ;  /* 0x0000068030127890 */ /* 0x000fe2000ff1e0ff */
[----:B------:R-:W-:Y:S01]  /*8710*/  R2UR UR14, R77 ;  /* 0x000000004d0e72ca */ /* 0x000fe200000e0000 */
[----:B------:R-:W-:Y:S02]  /*8720*/  UIMAD UR4, UR44, 0x1800, UR42 ;  /* 0x000018002c0478a4 */ /* 0x000fe4000f8e022a */
[----:B------:R-:W-:Y:S02]  /*8730*/  UIADD3.X UR19, UPT, UPT, URZ, UR49, URZ, UP0, !UPT ;  /* 0x00000031ff137290 */ /* 0x000fe400087fe4ff */
[----:B------:R-:W-:Y:S01]  /*8740*/  UIADD3 UR12, UPT, UPT, UR4, 0x500, URZ ;  /* 0x00000500040c7890 */ /* 0x000fe2000fffe0ff */
[----:B------:R-:W-:Y:S01]  /*8750*/  UMOV UR15, UR36 ;  /* 0x00000024000f7c82 */ /* 0x000fe20008000000 */
[----:B------:R-:W-:Y:S01]  /*8760*/  UIADD3 UR8, UPT, UPT, UR4, 0xd00, URZ ;  /* 0x00000d0004087890 */ /* 0x000fe2000fffe0ff */
[----:B------:R-:W-:Y:S03]  /*8770*/  UMOV UR11, UR36 ;  /* 0x00000024000b7c82 */ /* 0x000fe60008000000 */
[----:B------:R-:W-:Y:S02]  /*8780*/  UIMAD UR13, UR13, 0x30, URZ ;  /* 0x000000300d0d78a4 */ /* 0x000fe4000f8e02ff */
[----:B------:R-:W-:Y:S02]  /*8790*/  USHF.L.U32 UR14, UR14, 0x6, URZ ;  /* 0x000000060e0e7899 */ /* 0x000fe400080006ff */
[----:B------:R-:W-:Y:S02]  /*87a0*/  UIADD3 UR9, UPT, UPT, UR13, 0x10, URZ ;  /* 0x000000100d097890 */ /* 0x000fe4000fffe0ff */
[----:B------:R-:W-:Y:S02]  /*87b0*/  UIADD3 UR4, UPT, UPT, UR4, 0x1500, URZ ;  /* 0x0000150004047890 */ /* 0x000fe4000fffe0ff */
[----:B------:R-:W-:Y:S01]  /*87c0*/  UIADD3 UR5, UPT, UPT, UR13, 0x20, URZ ;  /* 0x000000200d057890 */ /* 0x000fe2000fffe0ff */
[----:B------:R-:W-:Y:S02]  /*87d0*/  UMOV UR10, UR14 ;  /* 0x0000000e000a7c82 */ /* 0x000fe40008000000 */
[----:B------:R2:W-:Y:S01]  /*87e0*/  UTMASTG.3D [UR12], [UR18] ;  /* 0x0000000c120073b5 */ /* 0x0005e20008010000 */
[----:B------:R-:W-:Y:S01]  /*87f0*/  UMOV UR7, UR36 ;  /* 0x0000002400077c82 */ /* 0x000fe20008000000 */
[----:B------:R-:W-:Y:S01]  /*8800*/  UMOV UR6, UR14 ;  /* 0x0000000e00067c82 */ /* 0x000fe20008000000 */
[----:B------:R2:W-:Y:S03]  /*8810*/  UTMASTG.3D [UR8], [UR18] ;  /* 0x00000008120073b5 */ /* 0x0005e60008010000 */
[----:B------:R2:W-:Y:S02]  /*8820*/  UTMASTG.3D [UR4], [UR18] ;  /* 0x00000004120073b5 */ /* 0x0005e40008010000 */
[----:B--2---:R0:W-:Y:S02]  /*8830*/  UTMACMDFLUSH ;  /* 0x00000000000079b7 */ /* 0x0041e40000000000 */
.L_x_152:
[----:B------:R-:W-:Y:S05]  /*8840*/  BSYNC.RECONVERGENT B0 ;  /* 0x0000000000007941 */ /* 0x000fea0003800200 */
.L_x_151:
[----:B------:R-:W-:Y:S04]  /*8850*/  BSSY.RECONVERGENT B0, `(.L_x_153) ;  /* 0x0000003000007945 */ /* 0x000fe80003800200 */
[----:B------:R-:W-:Y:S05]  /*8860*/  @P0 BRA `(.L_x_154) ;  /* 0x0000000000040947 */ /* 0x000fea0003800000 */
[----:B------:R-:W-:Y:S04]  /*8870*/  DEPBAR.LE SB0, 0x0 ;  /* 0x000080000000791a */ /* 0x000fe80000000000 */
.L_x_154:
[----:B------:R-:W-:Y:S05]  /*8880*/  BSYNC.RECONVERGENT B0 ;  /* 0x0000000000007941 */ /* 0x000fea0003800200 */
.L_x_153:
[----:B------:R-:W-:Y:S01]  /*8890*/  BAR.SYNC.DEFER_BLOCKING 0x1, 0x80 ;  /* 0x0042000000007b1d */ /* 0x000fe20000010000 */
[----:B------:R-:W-:Y:S01]  /*88a0*/  UIADD3 UR43, UPT, UPT, UR43, 0x1, URZ ;  /* 0x000000012b2b7890 */ /* 0x000fe2000fffe0ff */
[----:B------:R-:W-:Y:S03]  /*88b0*/  IADD3 R49, PT, PT, R49, 0x1, RZ ;  /* 0x0000000131317810 */ /* 0x000fe60007ffe0ff */
[----:B------:R-:W-:Y:S09]  /*88c0*/  UISETP.NE.AND UP0, UPT, UR43, URZ, UPT ;  /* 0x000000ff2b00728c */ /* 0x000ff2000bf05270 */
[----:B------:R-:W-:Y:S05]  /*88d0*/  BRA.U !UP0, `(.L_x_155) ;  /* 0x0000000108287547 */ /* 0x000fea000b800000 */
[----:B------:R-:W-:Y:S01]  /*88e0*/  ISETP.NE.AND P0, PT, R92, RZ, PT ;  /* 0x000000ff5c00720c */ /* 0x000fe20003f05270 */
[----:B-1----:R-:W-:Y:S11]  /*88f0*/  IMAD.U32 R0, RZ, RZ, UR37 ;  /* 0x00000025ff007e24 */ /* 0x002ff6000f8e00ff */
[----:B------:R-:W-:Y:S01]  /*8900*/  @!UPT UIADD3 URZ, UPT, UPT, URZ, URZ, URZ ;  /* 0x000000fffffff290 */ /* 0x000fe2000fffe0ff */
[C---:B------:R-:W-:Y:S01]  /*8910*/  @P0 LEA R2, R85.reuse, UR42, 0x3 ;  /* 0x0000002a55020c11 */ /* 0x040fe2000f8e18ff */
[----:B------:R-:W-:Y:S04]  /*8920*/  VIADD R85, R85, 0x1 ;  /* 0x0000000155557836 */ /* 0x000fe80000000000 */
[----:B------:R-:W-:Y:S05]  /*8930*/  @P0 VIADD R2, R2, 0x3d0 ;  /* 0x000003d002020836 */ /* 0x000fea0000000000 */
[----:B------:R-:W-:Y:S04]  /*8940*/  @P0 PRMT R0, R0, 0x654, R2 ;  /* 0x0000065400000816 */ /* 0x000fe80000000002 */
[----:B------:R2:W-:Y:S01]  /*8950*/  @P0 SYNCS.ARRIVE.TRANS64.RED.A1T0 RZ, [R0+URZ], RZ ;  /* 0x000000ff00ff09a7 */ /* 0x0005e200081004ff */
[C---:B------:R-:W-:Y:S04]  /*8960*/  ISETP.NE.AND P0, PT, R85.reuse, 0x2, PT ;  /* 0x000000025500780c */ /* 0x040fe80003f05270 */
[----:B------:R-:W-:Y:S09]  /*8970*/  SEL R85, R85, RZ, P0 ;  /* 0x000000ff55557207 */ /* 0x000ff20000000000 */
.L_x_155:
[----:B------:R-:W-:Y:S01]  /*8980*/  ISETP.NE.AND P2, PT, R90, RZ, PT ;  /* 0x000000ff5a00720c */ /* 0x000fe20003f45270 */
[----:B------:R-:W-:Y:S01]  /*8990*/  UISETP.NE.AND UP0, UPT, UR16, 0x2, UPT ;  /* 0x000000021000788c */ /* 0x000fe2000bf05270 */
[----:B------:R-:W-:Y:S01]  /*89a0*/  ISETP.NE.AND P0, PT, R91, 0x2, PT ;  /* 0x000000025b00780c */ /* 0x000fe20003f05270 */
[----:B------:R-:W-:Y:S01]  /*89b0*/  IMAD.IADD R76, R47, 0x1, R74 ;  /* 0x000000012f4c7824 */ /* 0x000fe200078e024a */
[----:B------:R-:W-:Y:S01]  /*89c0*/  ISETP.NE.AND P1, PT, R49, 0x4, PT ;  /* 0x000000043100780c */ /* 0x000fe20003f25270 */
[----:B------:R-:W-:Y:S01]  /*89d0*/  USEL UR4, URZ, 0x1, UP0 ;  /* 0x00000001ff047887 */ /* 0x000fe20008000000 */
[----:B------:R-:W-:Y:S01]  /*89e0*/  SEL R2, RZ, 0x1, P0 ;  /* 0x00000001ff027807 */ /* 0x000fe20000000000 */
[----:B------:R-:W-:Y:S01]  /*89f0*/  USEL UR44, UR16, URZ, UP0 ;  /* 0x000000ff102c7287 */ /* 0x000fe20008000000 */
[----:B-12---:R-:W-:Y:S01]  /*8a00*/  SEL R0, RZ, 0x1, P1 ;  /* 0x00000001ff007807 */ /* 0x006fe20000800000 */
[----:B------:R-:W-:Y:S01]  /*8a10*/  IMAD.IADD R77, R48, 0x1, R75 ;  /* 0x00000001304d7824 */ /* 0x000fe200078e024b */
[----:B------:R-:W-:Y:S02]  /*8a20*/  LOP3.LUT R86, R86, R2, RZ, 0x3c, !PT ;  /* 0x0000000256567212 */ /* 0x000fe400078e3cff */
[----:B------:R-:W-:Y:S02]  /*8a30*/  LOP3.LUT R88, R88, UR4, RZ, 0x3c, !PT ;  /* 0x0000000458587c12 */ /* 0x000fe4000f8e3cff */
[----:B------:R-:W-:Y:S02]  /*8a40*/  @P2 R2UR UR36, R84 ;  /* 0x00000000542422ca */ /* 0x000fe400000e0000 */
[----:B------:R-:W-:Y:S02]  /*8a50*/  LOP3.LUT R87, R87, R0, RZ, 0x3c, !PT ;  /* 0x0000000057577212 */ /* 0x000fe400078e3cff */
[----:B------:R-:W-:Y:S02]  /*8a60*/  SEL R91, R91, RZ, P0 ;  /* 0x000000ff5b5b7207 */ /* 0x000fe40000000000 */
[----:B------:R-:W-:Y:S01]  /*8a70*/  SEL R49, R49, RZ, P1 ;  /* 0x000000ff31317207 */ /* 0x000fe20000800000 */
[----:B------:R-:W-:Y:S08]  /*8a80*/  @P2 BRA `(.L_x_156) ;  /* 0xffffffe4000c2947 */ /* 0x000ff0000383ffff */
[----:B------:R-:W-:-:S09]  /*8a90*/  UISETP.NE.AND UP0, UPT, UR46, URZ, UPT ;  /* 0x000000ff2e00728c */ /* 0x000fd2000bf05270 */
[----:B------:R-:W-:Y:S05]  /*8aa0*/  BRA.U !UP0, `(.L_x_157) ;  /* 0x0000000108487547 */ /* 0x000fea000b800000 */
[----:B------:R-:W1:Y:S02]  /*8ab0*/  LDCU.64 UR4, c[0x0][0x890] ;  /* 0x00011200ff0477ac */ /* 0x000e640008000a00 */
[----:B-1----:R-:W-:-:S04]  /*8ac0*/  UISETP.NE.U32.AND UP0, UPT, UR4, URZ, UPT ;  /* 0x000000ff0400728c */ /* 0x002fc8000bf05070 */
[----:B------:R-:W-:-:S09]  /*8ad0*/  UISETP.NE.AND.EX UP0, UPT, UR5, URZ, UPT, UP0 ;  /* 0x000000ff0500728c */ /* 0x000fd2000bf05300 */
[----:B------:R-:W-:Y:S05]  /*8ae0*/  BRA.U UP0, `(.L_x_158) ;  /* 0x00000001000c7547 */ /* 0x000fea000b800000 */
[----:B------:R-:W-:-:S13]  /*8af0*/  FSETP.NEU.AND P0, PT, R51, RZ, PT ;  /* 0x000000ff3300720b */ /* 0x000fda0003f0d000 */
[----:B------:R-:W-:Y:S05]  /*8b00*/  @!P0 EXIT ;  /* 0x000000000000894d */ /* 0x000fea0003800000 */
[----:B------:R-:W-:Y:S05]  /*8b10*/  BRA `(.L_x_157) ;  /* 0x00000000002c7947 */ /* 0x000fea0003800000 */
.L_x_158:
[----:B------:R-:W-:Y:S01]  /*8b20*/  LOP3.LUT P0, RZ, R78, 0xff, RZ, 0xc0, !PT ;  /* 0x000000ff4eff7812 */ /* 0x000fe2000780c0ff */
[----:B------:R-:W-:-:S12]  /*8b30*/  BSSY.RECONVERGENT B0, `(.L_x_157) ;  /* 0x0000009000007945 */ /* 0x000fd80003800200 */
[----:B------:R-:W-:Y:S05]  /*8b40*/  @P0 BRA `(.L_x_159) ;  /* 0x0000000000140947 */ /* 0x000fea0003800000 */
[----:B------:R-:W1:Y:S02]  /*8b50*/  LDCU.64 UR4, c[0x0][0x888] ;  /* 0x00011100ff0477ac */ /* 0x000e640008000a00 */
[----:B-1----:R-:W-:-:S04]  /*8b60*/  ISETP.NE.U32.AND P0, PT, RZ, UR4, PT ;  /* 0x00000004ff007c0c */ /* 0x002fc8000bf05070 */
[----:B------:R-:W-:-:S13]  /*8b70*/  ISETP.NE.AND.EX P0, PT, RZ, UR5, PT, P0 ;  /* 0x00000005ff007c0c */ /* 0x000fda000bf05300 */
[----:B------:R-:W-:Y:S05]  /*8b80*/  @!P0 EXIT ;  /* 0x000000000000894d */ /* 0x000fea0003800000 */
[----:B------:R-:W-:Y:S05]  /*8b90*/  BRA `(.L_x_160) ;  /* 0x0000000000087947 */ /* 0x000fea0003800000 */
.L_x_159:
[----:B------:R-:W-:-:S13]  /*8ba0*/  FSETP.NEU.AND P0, PT, R51, RZ, PT ;  /* 0x000000ff3300720b */ /* 0x000fda0003f0d000 */
[----:B------:R-:W-:Y:S05]  /*8bb0*/  @!P0 EXIT ;  /* 0x000000000000894d */ /* 0x000fea0003800000 */
.L_x_160:
[----:B------:R-:W-:Y:S05]  /*8bc0*/  BSYNC.RECONVERGENT B0 ;  /* 0x0000000000007941 */ /* 0x000fea0003800200 */
.L_x_157:
[----:B------:R-:W-:-:S04]  /*8bd0*/  DEPBAR.LE SB0, 0x0 ;  /* 0x000080000000791a */ /* 0x000fc80000000000 */
[----:B------:R-:W-:Y:S05]  /*8be0*/  EXIT ;  /* 0x000000000000794d */ /* 0x000fea0003800000 */
.L_x_20:
[----:B--2---:R2:W1:Y:S02]  /*8bf0*/  SYNCS.PHASECHK.TRANS64.TRYWAIT P0, [R2+URZ+0x460], R3 ;  /* 0x00046003020075a7 */ /* 0x00446400080011ff */
[----:B-1----:R-:W-:Y:S05]  /*8c00*/  @!P0 NANOSLEEP.SYNCS 0x989680 ;  /* 0x009896800000895d */ /* 0x002fea0003900000 */
[----:B------:R-:W1:Y:S02]  /*8c10*/  @!P0 SYNCS.PHASECHK.TRANS64 P0, [R2+URZ+0x460], R3 ;  /* 0x00046003020085a7 */ /* 0x000e6400080010ff */
[----:B-1----:R-:W-:Y:S05]  /*8c20*/  @!P0 BRA `(.L_x_20) ;  /* 0xfffffffc00f08947 */ /* 0x002fea000383ffff */
[----:B------:R-:W-:Y:S05]  /*8c30*/  BRA `(.L_x_161) ;  /* 0xffffff9000247947 */ /* 0x000fea000383ffff */
.L_x_23:
[----:B-1----:R-:W-:Y:S07]  /*8c40*/  MOV R2, UR33 ;  /* 0x0000002100027c02 */ /* 0x002fee0008000f00 */
.L_x_162:
[----:B-1----:R1:W2:Y:S02]  /*8c50*/  SYNCS.PHASECHK.TRANS64.TRYWAIT P0, [R2+URZ+0x1e0], R4 ;  /* 0x0001e004020075a7 */ /* 0x0022a400080011ff */
[----:B--2---:R-:W-:Y:S05]  /*8c60*/  @!P0 NANOSLEEP.SYNCS 0x989680 ;  /* 0x009896800000895d */ /* 0x004fea0003900000 */
[----:B------:R-:W2:Y:S02]  /*8c70*/  @!P0 SYNCS.PHASECHK.TRANS64 P0, [R2+URZ+0x1e0], R4 ;  /* 0x0001e004020085a7 */ /* 0x000ea400080010ff */
[----:B--2---:R-:W-:Y:S05]  /*8c80*/  @!P0 BRA `(.L_x_162) ;  /* 0xfffffffc00f08947 */ /* 0x004fea000383ffff */
[----:B------:R-:W-:Y:S05]  /*8c90*/  BRA `(.L_x_22) ;  /* 0xffffff9000747947 */ /* 0x000fea000383ffff */
.L_x_29:
[----:B-1----:R-:W-:Y:S07]  /*8ca0*/  MOV R2, UR17 ;  /* 0x0000001100027c02 */ /* 0x002fee0008000f00 */
.L_x_163:
[----:B-1----:R1:W2:Y:S02]  /*8cb0*/  SYNCS.PHASECHK.TRANS64.TRYWAIT P0, [R2+URZ+0x1e0], R4 ;  /* 0x0001e004020075a7 */ /* 0x0022a400080011ff */
[----:B--2---:R-:W-:Y:S05]  /*8cc0*/  @!P0 NANOSLEEP.SYNCS 0x989680 ;  /* 0x009896800000895d */ /* 0x004fea0003900000 */
[----:B------:R-:W2:Y:S02]  /*8cd0*/  @!P0 SYNCS.PHASECHK.TRANS64 P0, [R2+URZ+0x1e0], R4 ;  /* 0x0001e004020085a7 */ /* 0x000ea400080010ff */
[----:B--2---:R-:W-:Y:S05]  /*8ce0*/  @!P0 BRA `(.L_x_163) ;  /* 0xfffffffc00f08947 */ /* 0x004fea000383ffff */
[----:B------:R-:W-:Y:S05]  /*8cf0*/  BRA `(.L_x_28) ;  /* 0xffffff94001c7947 */ /* 0x000fea000383ffff */
.L_x_33:
[----:B-1----:R1:W2:Y:S02]  /*8d00*/  SYNCS.PHASECHK.TRANS64.TRYWAIT P0, [R2+URZ+0x3f0], R3 ;  /* 0x0003f003020075a7 */ /* 0x0022a400080011ff */
[----:B--2---:R-:W-:Y:S05]  /*8d10*/  @!P0 NANOSLEEP.SYNCS 0x989680 ;  /* 0x009896800000895d */ /* 0x004fea0003900000 */
[----:B------:R-:W2:Y:S02]  /*8d20*/  @!P0 SYNCS.PHASECHK.TRANS64 P0, [R2+URZ+0x3f0], R3 ;  /* 0x0003f003020085a7 */ /* 0x000ea400080010ff */
[----:B--2---:R-:W-:Y:S05]  /*8d30*/  @!P0 BRA `(.L_x_33) ;  /* 0xfffffffc00f08947 */ /* 0x004fea000383ffff */
[----:B------:R-:W-:Y:S05]  /*8d40*/  BRA `(.L_x_164) ;  /* 0xffffff9400ac7947 */ /* 0x000fea000383ffff */
.L_x_37:
[----:B----4-:R-:W-:-:S07]  /*8d50*/  MOV R0, UR5 ;  /* 0x0000000500007c02 */ /* 0x010fce0008000f00 */
.L_x_165:
[----:B-1----:R1:W2:Y:S02]  /*8d60*/  SYNCS.PHASECHK.TRANS64.TRYWAIT P0, [R0+URZ], R2 ;  /* 0x00000002000075a7 */ /* 0x0022a400080011ff */
[----:B--2---:R-:W-:Y:S05]  /*8d70*/  @!P0 NANOSLEEP.SYNCS 0x989680 ;  /* 0x009896800000895d */ /* 0x004fea0003900000 */
[----:B------:R-:W2:Y:S02]  /*8d80*/  @!P0 SYNCS.PHASECHK.TRANS64 P0, [R0+URZ], R2 ;  /* 0x00000002000085a7 */ /* 0x000ea400080010ff */
[----:B--2---:R-:W-:Y:S05]  /*8d90*/  @!P0 BRA `(.L_x_165) ;  /* 0xfffffffc00f08947 */ /* 0x004fea000383ffff */
[----:B------:R-:W-:Y:S05]  /*8da0*/  BRA `(.L_x_166) ;  /* 0xffffff9c001c7947 */ /* 0x000fea000383ffff */
.L_x_38:
[----:B----4-:R-:W-:-:S07]  /*8db0*/  MOV R0, UR5 ;  /* 0x0000000500007c02 */ /* 0x010fce0008000f00 */
.L_x_167:
[----:B-1----:R1:W2:Y:S02]  /*8dc0*/  SYNCS.PHASECHK.TRANS64.TRYWAIT P0, [R0+URZ], R3 ;  /* 0x00000003000075a7 */ /* 0x0022a400080011ff */
[----:B--2---:R-:W-:Y:S05]  /*8dd0*/  @!P0 NANOSLEEP.SYNCS 0x989680 ;  /* 0x009896800000895d */ /* 0x004fea0003900000 */
[----:B------:R-:W2:Y:S02]  /*8de0*/  @!P0 SYNCS.PHASECHK.TRANS64 P0, [R0+URZ], R3 ;  /* 0x00000003000085a7 */ /* 0x000ea400080010ff */
[----:B--2---:R-:W-:Y:S05]  /*8df0*/  @!P0 BRA `(.L_x_167) ;  /* 0xfffffffc00f08947 */ /* 0x004fea000383ffff */
[----:B------:R-:W-:Y:S05]  /*8e00*/  BRA `(.L_x_168) ;  /* 0xffffff9c00287947 */ /* 0x000fea000383ffff */
.L_x_39:
[----:B----4-:R-:W-:-:S07]  /*8e10*/  MOV R0, UR5 ;  /* 0x0000000500007c02 */ /* 0x010fce0008000f00 */
.L_x_169:
[----:B-1----:R1:W2:Y:S02]  /*8e20*/  SYNCS.PHASECHK.TRANS64.TRYWAIT P0, [R0+URZ], R3 ;  /* 0x00000003000075a7 */ /* 0x0022a400080011ff */
[----:B--2---:R-:W-:Y:S05]  /*8e30*/  @!P0 NANOSLEEP.SYNCS 0x989680 ;  /* 0x009896800000895d */ /* 0x004fea0003900000 */
[----:B------:R-:W2:Y:S02]  /*8e40*/  @!P0 SYNCS.PHASECHK.TRANS64 P0, [R0+URZ], R3 ;  /* 0x00000003000085a7 */ /* 0x000ea400080010ff */
[----:B--2---:R-:W-:Y:S05]  /*8e50*/  @!P0 BRA `(.L_x_169) ;  /* 0xfffffffc00f08947 */ /* 0x004fea000383ffff */
[----:B------:R-:W-:Y:S05]  /*8e60*/  BRA `(.L_x_170) ;  /* 0xffffff9c00347947 */ /* 0x000fea000383ffff */
.L_x_40:
[----:B----4-:R-:W-:-:S07]  /*8e70*/  MOV R0, UR5 ;  /* 0x0000000500007c02 */ /* 0x010fce0008000f00 */
.L_x_171:
[----:B-1----:R1:W2:Y:S02]  /*8e80*/  SYNCS.PHASECHK.TRANS64.TRYWAIT P0, [R0+URZ], R3 ;  /* 0x00000003000075a7 */ /* 0x0022a400080011ff */
[----:B--2---:R-:W-:Y:S05]  /*8e90*/  @!P0 NANOSLEEP.SYNCS 0x989680 ;  /* 0x009896800000895d */ /* 0x004fea0003900000 */
[----:B------:R-:W2:Y:S02]  /*8ea0*/  @!P0 SYNCS.PHASECHK.TRANS64 P0, [R0+URZ], R3 ;  /* 0x00000003000085a7 */ /* 0x000ea400080010ff */
[----:B--2---:R-:W-:Y:S05]  /*8eb0*/  @!P0 BRA `(.L_x_171) ;  /* 0xfffffffc00f08947 */ /* 0x004fea000383ffff */
[----:B------:R-:W-:Y:S05]  /*8ec0*/  BRA `(.L_x_172) ;  /* 0xffffff9c00407947 */ /* 0x000fea000383ffff */
.L_x_41:
[----:B----4-:R-:W-:-:S07]  /*8ed0*/  MOV R0, UR5 ;  /* 0x0000000500007c02 */ /* 0x010fce0008000f00 */
.L_x_173:
[----:B-1----:R1:W2:Y:S02]  /*8ee0*/  SYNCS.PHASECHK.TRANS64.TRYWAIT P0, [R0+URZ], R3 ;  /* 0x00000003000075a7 */ /* 0x0022a400080011ff */
[----:B--2---:R-:W-:Y:S05]  /*8ef0*/  @!P0 NANOSLEEP.SYNCS 0x989680 ;  /* 0x009896800000895d */ /* 0x004fea0003900000 */
[----:B------:R-:W2:Y:S02]  /*8f00*/  @!P0 SYNCS.PHASECHK.TRANS64 P0, [R0+URZ], R3 ;  /* 0x00000003000085a7 */ /* 0x000ea400080010ff */
[----:B--2---:R-:W-:Y:S05]  /*8f10*/  @!P0 BRA `(.L_x_173) ;  /* 0xfffffffc00f08947 */ /* 0x004fea000383ffff */
[----:B------:R-:W-:Y:S05]  /*8f20*/  BRA `(.L_x_174) ;  /* 0xffffff9c004c7947 */ /* 0x000fea000383ffff */
.L_x_42:
[----:B----4-:R-:W-:-:S07]  /*8f30*/  MOV R0, UR5 ;  /* 0x0000000500007c02 */ /* 0x010fce0008000f00 */
.L_x_175:
[----:B-1----:R1:W2:Y:S02]  /*8f40*/  SYNCS.PHASECHK.TRANS64.TRYWAIT P0, [R0+URZ], R3 ;  /* 0x00000003000075a7 */ /* 0x0022a400080011ff */
[----:B--2---:R-:W-:Y:S05]  /*8f50*/  @!P0 NANOSLEEP.SYNCS 0x989680 ;  /* 0x009896800000895d */ /* 0x004fea0003900000 */
[----:B------:R-:W2:Y:S02]  /*8f60*/  @!P0 SYNCS.PHASECHK.TRANS64 P0, [R0+URZ], R3 ;  /* 0x00000003000085a7 */ /* 0x000ea400080010ff */
[----:B--2---:R-:W-:Y:S05]  /*8f70*/  @!P0 BRA `(.L_x_175) ;  /* 0xfffffffc00f08947 */ /* 0x004fea000383ffff */
[----:B------:R-:W-:Y:S05]  /*8f80*/  BRA `(.L_x_176) ;  /* 0xffffff9c00587947 */ /* 0x000fea000383ffff */
.L_x_43:
[----:B----4-:R-:W-:-:S07]  /*8f90*/  MOV R0, UR5 ;  /* 0x0000000500007c02 */ /* 0x010fce0008000f00 */
.L_x_177:
[----:B-1----:R1:W2:Y:S02]  /*8fa0*/  SYNCS.PHASECHK.TRANS64.TRYWAIT P0, [R0+URZ], R3 ;  /* 0x00000003000075a7 */ /* 0x0022a400080011ff */
[----:B--2---:R-:W-:Y:S05]  /*8fb0*/  @!P0 NANOSLEEP.SYNCS 0x989680 ;  /* 0x009896800000895d */ /* 0x004fea0003900000 */
[----:B------:R-:W2:Y:S02]  /*8fc0*/  @!P0 SYNCS.PHASECHK.TRANS64 P0, [R0+URZ], R3 ;  /* 0x00000003000085a7 */ /* 0x000ea400080010ff */
[----:B--2---:R-:W-:Y:S05]  /*8fd0*/  @!P0 BRA `(.L_x_177) ;  /* 0xfffffffc00f08947 */ /* 0x004fea000383ffff */
[----:B------:R-:W-:Y:S05]  /*8fe0*/  BRA `(.L_x_178) ;  /* 0xffffff9c00647947 */ /* 0x000fea000383ffff */
.L_x_44:
[----:B----4-:R-:W-:-:S07]  /*8ff0*/  MOV R0, UR5 ;  /* 0x0000000500007c02 */ /* 0x010fce0008000f00 */
.L_x_179:
[----:B-1----:R1:W2:Y:S02]  /*9000*/  SYNCS.PHASECHK.TRANS64.TRYWAIT P0, [R0+URZ], R3 ;  /* 0x00000003000075a7 */ /* 0x0022a400080011ff */
[----:B--2---:R-:W-:Y:S05]  /*9010*/  @!P0 NANOSLEEP.SYNCS 0x989680 ;  /* 0x009896800000895d */ /* 0x004fea0003900000 */
[----:B------:R-:W2:Y:S02]  /*9020*/  @!P0 SYNCS.PHASECHK.TRANS64 P0, [R0+URZ], R3 ;  /* 0x00000003000085a7 */ /* 0x000ea400080010ff */
[----:B--2---:R-:W-:Y:S05]  /*9030*/  @!P0 BRA `(.L_x_179) ;  /* 0xfffffffc00f08947 */ /* 0x004fea000383ffff */
[----:B------:R-:W-:Y:S05]  /*9040*/  BRA `(.L_x_180) ;  /* 0xffffff9c00707947 */ /* 0x000fea000383ffff */
.L_x_45:
[----:B----4-:R-:W-:-:S07]  /*9050*/  MOV R0, UR5 ;  /* 0x0000000500007c02 */ /* 0x010fce0008000f00 */
.L_x_181:
[----:B-1----:R1:W2:Y:S02]  /*9060*/  SYNCS.PHASECHK.TRANS64.TRYWAIT P0, [R0+URZ], R3 ;  /* 0x00000003000075a7 */ /* 0x0022a400080011ff */
[----:B--2---:R-:W-:Y:S05]  /*9070*/  @!P0 NANOSLEEP.SYNCS 0x989680 ;  /* 0x009896800000895d */ /* 0x004fea0003900000 */
[----:B------:R-:W2:Y:S02]  /*9080*/  @!P0 SYNCS.PHASECHK.TRANS64 P0, [R0+URZ], R3 ;  /* 0x00000003000085a7 */ /* 0x000ea400080010ff */
[----:B--2---:R-:W-:Y:S05]  /*9090*/  @!P0 BRA `(.L_x_181) ;  /* 0xfffffffc00f08947 */ /* 0x004fea000383ffff */
[----:B------:R-:W-:Y:S05]  /*90a0*/  BRA `(.L_x_182) ;  /* 0xffffff9c007c7947 */ /* 0x000fea000383ffff */
.L_x_46:
[----:B----4-:R-:W-:-:S07]  /*90b0*/  MOV R0, UR5 ;  /* 0x0000000500007c02 */ /* 0x010fce0008000f00 */
.L_x_183:
[----:B-1----:R1:W2:Y:S02]  /*90c0*/  SYNCS.PHASECHK.TRANS64.TRYWAIT P0, [R0+URZ], R3 ;  /* 0x00000003000075a7 */ /* 0x0022a400080011ff */
[----:B--2---:R-:W-:Y:S05]  /*90d0*/  @!P0 NANOSLEEP.SYNCS 0x989680 ;  /* 0x009896800000895d */ /* 0x004fea0003900000 */
[----:B------:R-:W2:Y:S02]  /*90e0*/  @!P0 SYNCS.PHASECHK.TRANS64 P0, [R0+URZ], R3 ;  /* 0x00000003000085a7 */ /* 0x000ea400080010ff */
[----:B--2---:R-:W-:Y:S05]  /*90f0*/  @!P0 BRA `(.L_x_183) ;  /* 0xfffffffc00f08947 */ /* 0x004fea000383ffff */
[----:B------:R-:W-:Y:S05]  /*9100*/  BRA `(.L_x_184) ;  /* 0xffffff9c00887947 */ /* 0x000fea000383ffff */
.L_x_47:
[----:B----4-:R-:W-:-:S07]  /*9110*/  MOV R0, UR5 ;  /* 0x0000000500007c02 */ /* 0x010fce0008000f00 */
.L_x_185:
[----:B-1----:R1:W2:Y:S02]  /*9120*/  SYNCS.PHASECHK.TRANS64.TRYWAIT P0, [R0+URZ], R3 ;  /* 0x00000003000075a7 */ /* 0x0022a400080011ff */
[----:B--2---:R-:W-:Y:S05]  /*9130*/  @!P0 NANOSLEEP.SYNCS 0x989680 ;  /* 0x009896800000895d */ /* 0x004fea0003900000 */
[----:B------:R-:W2:Y:S02]  /*9140*/  @!P0 SYNCS.PHASECHK.TRANS64 P0, [R0+URZ], R3 ;  /* 0x00000003000085a7 */ /* 0x000ea400080010ff */
[----:B--2---:R-:W-:Y:S05]  /*9150*/  @!P0 BRA `(.L_x_185) ;  /* 0xfffffffc00f08947 */ /* 0x004fea000383ffff */
[----:B------:R-:W-:Y:S05]  /*9160*/  BRA `(.L_x_186) ;  /* 0xffffff9c00947947 */ /* 0x000fea000383ffff */
.L_x_48:
[----:B----4-:R-:W-:-:S07]  /*9170*/  MOV R0, UR5 ;  /* 0x0000000500007c02 */ /* 0x010fce0008000f00 */
.L_x_187:
[----:B-1----:R1:W2:Y:S02]  /*9180*/  SYNCS.PHASECHK.TRANS64.TRYWAIT P0, [R0+URZ], R3 ;  /* 0x00000003000075a7 */ /* 0x0022a400080011ff */
[----:B--2---:R-:W-:Y:S05]  /*9190*/  @!P0 NANOSLEEP.SYNCS 0x989680 ;  /* 0x009896800000895d */ /* 0x004fea0003900000 */
[----:B------:R-:W2:Y:S02]  /*91a0*/  @!P0 SYNCS.PHASECHK.TRANS64 P0, [R0+URZ], R3 ;  /* 0x00000003000085a7 */ /* 0x000ea400080010ff */
[----:B--2---:R-:W-:Y:S05]  /*91b0*/  @!P0 BRA `(.L_x_187) ;  /* 0xfffffffc00f08947 */ /* 0x004fea000383ffff */
[----:B------:R-:W-:Y:S05]  /*91c0*/  BRA `(.L_x_188) ;  /* 0xffffff9c00a07947 */ /* 0x000fea000383ffff */
.L_x_49:
[----:B----4-:R-:W-:-:S07]  /*91d0*/  MOV R0, UR5 ;  /* 0x0000000500007c02 */ /* 0x010fce0008000f00 */
.L_x_189:
[----:B-1----:R1:W2:Y:S02]  /*91e0*/  SYNCS.PHASECHK.TRANS64.TRYWAIT P0, [R0+URZ], R3 ;  /* 0x00000003000075a7 */ /* 0x0022a400080011ff */
[----:B--2---:R-:W-:Y:S05]  /*91f0*/  @!P0 NANOSLEEP.SYNCS 0x989680 ;  /* 0x009896800000895d */ /* 0x004fea0003900000 */
[----:B------:R-:W2:Y:S02]  /*9200*/  @!P0 SYNCS.PHASECHK.TRANS64 P0, [R0+URZ], R3 ;  /* 0x00000003000085a7 */ /* 0x000ea400080010ff */
[----:B--2---:R-:W-:Y:S05]  /*9210*/  @!P0 BRA `(.L_x_189) ;  /* 0xfffffffc00f08947 */ /* 0x004fea000383ffff */
[----:B------:R-:W-:Y:S05]  /*9220*/  BRA `(.L_x_190) ;  /* 0xffffff9c00ac7947 */ /* 0x000fea000383ffff */
.L_x_50:
[----:B----4-:R-:W-:-:S07]  /*9230*/  MOV R0, UR5 ;  /* 0x0000000500007c02 */ /* 0x010fce0008000f00 */
.L_x_191:
[----:B-1----:R1:W2:Y:S02]  /*9240*/  SYNCS.PHASECHK.TRANS64.TRYWAIT P0, [R0+URZ], R3 ;  /* 0x00000003000075a7 */ /* 0x0022a400080011ff */
[----:B--2---:R-:W-:Y:S05]  /*9250*/  @!P0 NANOSLEEP.SYNCS 0x989680 ;  /* 0x009896800000895d */ /* 0x004fea0003900000 */
[----:B------:R-:W2:Y:S02]  /*9260*/  @!P0 SYNCS.PHASECHK.TRANS64 P0, [R0+URZ], R3 ;  /* 0x00000003000085a7 */ /* 0x000ea400080010ff */
[----:B--2---:R-:W-:Y:S05]  /*9270*/  @!P0 BRA `(.L_x_191) ;  /* 0xfffffffc00f08947 */ /* 0x004fea000383ffff */
[----:B------:R-:W-:Y:S05]  /*9280*/  BRA `(.L_x_192) ;  /* 0xffffff9c00b87947 */ /* 0x000fea000383ffff */
.L_x_51:
[----:B----4-:R-:W-:-:S07]  /*9290*/  MOV R0, UR5 ;  /* 0x0000000500007c02 */ /* 0x010fce0008000f00 */
.L_x_193:
[----:B-1----:R1:W2:Y:S02]  /*92a0*/  SYNCS.PHASECHK.TRANS64.TRYWAIT P0, [R0+URZ], R3 ;  /* 0x00000003000075a7 */ /* 0x0022a400080011ff */
[----:B--2---:R-:W-:Y:S05]  /*92b0*/  @!P0 NANOSLEEP.SYNCS 0x989680 ;  /* 0x009896800000895d */ /* 0x004fea0003900000 */
[----:B------:R-:W2:Y:S02]  /*92c0*/  @!P0 SYNCS.PHASECHK.TRANS64 P0, [R0+URZ], R3 ;  /* 0x00000003000085a7 */ /* 0x000ea400080010ff */
[----:B--2---:R-:W-:Y:S05]  /*92d0*/  @!P0 BRA `(.L_x_193) ;  /* 0xfffffffc00f08947 */ /* 0x004fea000383ffff */
[----:B------:R-:W-:Y:S05]  /*92e0*/  BRA `(.L_x_194) ;  /* 0xffffff9c00c47947 */ /* 0x000fea000383ffff */
.L_x_52:
[----:B----4-:R-:W-:-:S07]  /*92f0*/  MOV R0, UR5 ;  /* 0x0000000500007c02 */ /* 0x010fce0008000f00 */
.L_x_195:
[----:B-1----:R1:W2:Y:S02]  /*9300*/  SYNCS.PHASECHK.TRANS64.TRYWAIT P0, [R0+URZ], R3 ;  /* 0x00000003000075a7 */ /* 0x0022a400080011ff */
[----:B--2---:R-:W-:Y:S05]  /*9310*/  @!P0 NANOSLEEP.SYNCS 0x989680 ;  /* 0x009896800000895d */ /* 0x004fea0003900000 */
[----:B------:R-:W2:Y:S02]  /*9320*/  @!P0 SYNCS.PHASECHK.TRANS64 P0, [R0+URZ], R3 ;  /* 0x00000003000085a7 */ /* 0x000ea400080010ff */
[----:B--2---:R-:W-:Y:S05]  /*9330*/  @!P0 BRA `(.L_x_195) ;  /* 0xfffffffc00f08947 */ /* 0x004fea000383ffff */
[----:B------:R-:W-:Y:S05]  /*9340*/  BRA `(.L_x_196) ;  /* 0xffffff9c00d07947 */ /* 0x000fea000383ffff */
.L_x_53:
[----:B----4-:R-:W-:-:S07]  /*9350*/  MOV R0, UR5 ;  /* 0x0000000500007c02 */ /* 0x010fce0008000f00 */
.L_x_197:
[----:B-1----:R1:W2:Y:S02]  /*9360*/  SYNCS.PHASECHK.TRANS64.TRYWAIT P0, [R0+URZ], R3 ;  /* 0x00000003000075a7 */ /* 0x0022a400080011ff */
[----:B--2---:R-:W-:Y:S05]  /*9370*/  @!P0 NANOSLEEP.SYNCS 0x989680 ;  /* 0x009896800000895d */ /* 0x004fea0003900000 */
[----:B------:R-:W2:Y:S02]  /*9380*/  @!P0 SYNCS.PHASECHK.TRANS64 P0, [R0+URZ], R3 ;  /* 0x00000003000085a7 */ /* 0x000ea400080010ff */
[----:B--2---:R-:W-:Y:S05]  /*9390*/  @!P0 BRA `(.L_x_197) ;  /* 0xfffffffc00f08947 */ /* 0x004fea000383ffff */
[----:B------:R-:W-:Y:S05]  /*93a0*/  BRA `(.L_x_198) ;  /* 0xffffff9c00dc7947 */ /* 0x000fea000383ffff */
.L_x_54:
[----:B----4-:R-:W-:-:S07]  /*93b0*/  MOV R0, UR5 ;  /* 0x0000000500007c02 */ /* 0x010fce0008000f00 */
.L_x_199:
[----:B-1----:R1:W2:Y:S02]  /*93c0*/  SYNCS.PHASECHK.TRANS64.TRYWAIT P0, [R0+URZ], R3 ;  /* 0x00000003000075a7 */ /* 0x0022a400080011ff */
[----:B--2---:R-:W-:Y:S05]  /*93d0*/  @!P0 NANOSLEEP.SYNCS 0x989680 ;  /* 0x009896800000895d */ /* 0x004fea0003900000 */
[----:B------:R-:W2:Y:S02]  /*93e0*/  @!P0 SYNCS.PHASECHK.TRANS64 P0, [R0+URZ], R3 ;  /* 0x00000003000085a7 */ /* 0x000ea400080010ff */
[----:B--2---:R-:W-:Y:S05]  /*93f0*/  @!P0 BRA `(.L_x_199) ;  /* 0xfffffffc00f08947 */ /* 0x004fea000383ffff */
[----:B------:R-:W-:Y:S05]  /*9400*/  BRA `(.L_x_200) ;  /* 0xffffff9c00e87947 */ /* 0x000fea000383ffff */
.L_x_55:
[----:B----4-:R-:W-:-:S07]  /*9410*/  MOV R0, UR5 ;  /* 0x0000000500007c02 */ /* 0x010fce0008000f00 */
.L_x_201:
[----:B-1----:R1:W2:Y:S02]  /*9420*/  SYNCS.PHASECHK.TRANS64.TRYWAIT P0, [R0+URZ], R3 ;  /* 0x00000003000075a7 */ /* 0x0022a400080011ff */
[----:B--2---:R-:W-:Y:S05]  /*9430*/  @!P0 NANOSLEEP.SYNCS 0x989680 ;  /* 0x009896800000895d */ /* 0x004fea0003900000 */
[----:B------:R-:W2:Y:S02]  /*9440*/  @!P0 SYNCS.PHASECHK.TRANS64 P0, [R0+URZ], R3 ;  /* 0x00000003000085a7 */ /* 0x000ea400080010ff */
[----:B--2---:R-:W-:Y:S05]  /*9450*/  @!P0 BRA `(.L_x_201) ;  /* 0xfffffffc00f08947 */ /* 0x004fea000383ffff */
[----:B------:R-:W-:Y:S05]  /*9460*/  BRA `(.L_x_202) ;  /* 0xffffff9c00f47947 */ /* 0x000fea000383ffff */
.L_x_56:
[----:B----4-:R-:W-:-:S07]  /*9470*/  MOV R0, UR5 ;  /* 0x0000000500007c02 */ /* 0x010fce0008000f00 */
.L_x_203:
[----:B-1----:R1:W2:Y:S02]  /*9480*/  SYNCS.PHASECHK.TRANS64.TRYWAIT P0, [R0+URZ], R3 ;  /* 0x00000003000075a7 */ /* 0x0022a400080011ff */
[----:B--2---:R-:W-:Y:S05]  /*9490*/  @!P0 NANOSLEEP.SYNCS 0x989680 ;  /* 0x009896800000895d */ /* 0x004fea0003900000 */
[----:B------:R-:W2:Y:S02]  /*94a0*/  @!P0 SYNCS.PHASECHK.TRANS64 P0, [R0+URZ], R3 ;  /* 0x00000003000085a7 */ /* 0x000ea400080010ff */
[----:B--2---:R-:W-:Y:S05]  /*94b0*/  @!P0 BRA `(.L_x_203) ;  /* 0xfffffffc00f08947 */ /* 0x004fea000383ffff */
[----:B------:R-:W-:Y:S05]  /*94c0*/  BRA `(.L_x_204) ;  /* 0xffffffa000007947 */ /* 0x000fea000383ffff */
.L_x_57:
[----:B----4-:R-:W-:-:S07]  /*94d0*/  MOV R0, UR5 ;  /* 0x0000000500007c02 */ /* 0x010fce0008000f00 */
.L_x_205:
[----:B-1----:R1:W2:Y:S02]  /*94e0*/  SYNCS.PHASECHK.TRANS64.TRYWAIT P0, [R0+URZ], R3 ;  /* 0x00000003000075a7 */ /* 0x0022a400080011ff */
[----:B--2---:R-:W-:Y:S05]  /*94f0*/  @!P0 NANOSLEEP.SYNCS 0x989680 ;  /* 0x009896800000895d */ /* 0x004fea0003900000 */
[----:B------:R-:W2:Y:S02]  /*9500*/  @!P0 SYNCS.PHASECHK.TRANS64 P0, [R0+URZ], R3 ;  /* 0x00000003000085a7 */ /* 0x000ea400080010ff */
[----:B--2---:R-:W-:Y:S05]  /*9510*/  @!P0 BRA `(.L_x_205) ;  /* 0xfffffffc00f08947 */ /* 0x004fea000383ffff */
[----:B------:R-:W-:Y:S05]  /*9520*/  BRA `(.L_x_206) ;  /* 0xffffffa0000c7947 */ /* 0x000fea000383ffff */
.L_x_58:
[----:B----4-:R-:W-:-:S07]  /*9530*/  MOV R0, UR5 ;  /* 0x0000000500007c02 */ /* 0x010fce0008000f00 */
.L_x_207:
[----:B-1----:R1:W2:Y:S02]  /*9540*/  SYNCS.PHASECHK.TRANS64.TRYWAIT P0, [R0+URZ], R3 ;  /* 0x00000003000075a7 */ /* 0x0022a400080011ff */
[----:B--2---:R-:W-:Y:S05]  /*9550*/  @!P0 NANOSLEEP.SYNCS 0x989680 ;  /* 0x009896800000895d */ /* 0x004fea0003900000 */
[----:B------:R-:W2:Y:S02]  /*9560*/  @!P0 SYNCS.PHASECHK.TRANS64 P0, [R0+URZ], R3 ;  /* 0x00000003000085a7 */ /* 0x000ea400080010ff */
[----:B--2---:R-:W-:Y:S05]  /*9570*/  @!P0 BRA `(.L_x_207) ;  /* 0xfffffffc00f08947 */ /* 0x004fea000383ffff */
[----:B------:R-:W-:Y:S05]  /*9580*/  BRA `(.L_x_208) ;  /* 0xffffffa000187947 */ /* 0x000fea000383ffff */
.L_x_59:
[----:B----4-:R-:W-:-:S07]  /*9590*/  MOV R0, UR5 ;  /* 0x0000000500007c02 */ /* 0x010fce0008000f00 */
.L_x_209:
[----:B-1----:R1:W2:Y:S02]  /*95a0*/  SYNCS.PHASECHK.TRANS64.TRYWAIT P0, [R0+URZ], R3 ;  /* 0x00000003000075a7 */ /* 0x0022a400080011ff */
[----:B--2---:R-:W-:Y:S05]  /*95b0*/  @!P0 NANOSLEEP.SYNCS 0x989680 ;  /* 0x009896800000895d */ /* 0x004fea0003900000 */
[----:B------:R-:W2:Y:S02]  /*95c0*/  @!P0 SYNCS.PHASECHK.TRANS64 P0, [R0+URZ], R3 ;  /* 0x00000003000085a7 */ /* 0x000ea400080010ff */
[----:B--2---:R-:W-:Y:S05]  /*95d0*/  @!P0 BRA `(.L_x_209) ;  /* 0xfffffffc00f08947 */ /* 0x004fea000383ffff */
[----:B------:R-:W-:Y:S05]  /*95e0*/  BRA `(.L_x_210) ;  /* 0xffffffa000247947 */ /* 0x000fea000383ffff */
.L_x_60:
[----:B----4-:R-:W-:-:S07]  /*95f0*/  MOV R0, UR5 ;  /* 0x0000000500007c02 */ /* 0x010fce0008000f00 */
.L_x_211:
[----:B-1----:R1:W2:Y:S02]  /*9600*/  SYNCS.PHASECHK.TRANS64.TRYWAIT P0, [R0+URZ], R3 ;  /* 0x00000003000075a7 */ /* 0x0022a400080011ff */
[----:B--2---:R-:W-:Y:S05]  /*9610*/  @!P0 NANOSLEEP.SYNCS 0x989680 ;  /* 0x009896800000895d */ /* 0x004fea0003900000 */
[----:B------:R-:W2:Y:S02]  /*9620*/  @!P0 SYNCS.PHASECHK.TRANS64 P0, [R0+URZ], R3 ;  /* 0x00000003000085a7 */ /* 0x000ea400080010ff */
[----:B--2---:R-:W-:Y:S05]  /*9630*/  @!P0 BRA `(.L_x_211) ;  /* 0xfffffffc00f08947 */ /* 0x004fea000383ffff */
[----:B------:R-:W-:Y:S05]  /*9640*/  BRA `(.L_x_212) ;  /* 0xffffffa000307947 */ /* 0x000fea000383ffff */
.L_x_61:
[----:B----4-:R-:W-:-:S07]  /*9650*/  MOV R0, UR5 ;  /* 0x0000000500007c02 */ /* 0x010fce0008000f00 */
.L_x_213:
[----:B-1----:R1:W2:Y:S02]  /*9660*/  SYNCS.PHASECHK.TRANS64.TRYWAIT P0, [R0+URZ], R3 ;  /* 0x00000003000075a7 */ /* 0x0022a400080011ff */
[----:B--2---:R-:W-:Y:S05]  /*9670*/  @!P0 NANOSLEEP.SYNCS 0x989680 ;  /* 0x009896800000895d */ /* 0x004fea0003900000 */
[----:B------:R-:W2:Y:S02]  /*9680*/  @!P0 SYNCS.PHASECHK.TRANS64 P0, [R0+URZ], R3 ;  /* 0x00000003000085a7 */ /* 0x000ea400080010ff */
[----:B--2---:R-:W-:Y:S05]  /*9690*/  @!P0 BRA `(.L_x_213) ;  /* 0xfffffffc00f08947 */ /* 0x004fea000383ffff */
[----:B------:R-:W-:Y:S05]  /*96a0*/  BRA `(.L_x_214) ;  /* 0xffffffa0003c7947 */ /* 0x000fea000383ffff */
.L_x_62:
[----:B----4-:R-:W-:-:S07]  /*96b0*/  MOV R0, UR5 ;  /* 0x0000000500007c02 */ /* 0x010fce0008000f00 */
.L_x_215:
[----:B-1----:R1:W2:Y:S02]  /*96c0*/  SYNCS.PHASECHK.TRANS64.TRYWAIT P0, [R0+URZ], R3 ;  /* 0x00000003000075a7 */ /* 0x0022a400080011ff */
[----:B--2---:R-:W-:Y:S05]  /*96d0*/  @!P0 NANOSLEEP.SYNCS 0x989680 ;  /* 0x009896800000895d */ /* 0x004fea0003900000 */
[----:B------:R-:W2:Y:S02]  /*96e0*/  @!P0 SYNCS.PHASECHK.TRANS64 P0, [R0+URZ], R3 ;  /* 0x00000003000085a7 */ /* 0x000ea400080010ff */
[----:B--2---:R-:W-:Y:S05]  /*96f0*/  @!P0 BRA `(.L_x_215) ;  /* 0xfffffffc00f08947 */ /* 0x004fea000383ffff */
[----:B------:R-:W-:Y:S05]  /*9700*/  BRA `(.L_x_216) ;  /* 0xffffffa000487947 */ /* 0x000fea000383ffff */
.L_x_63:
[----:B----4-:R-:W-:-:S07]  /*9710*/  MOV R0, UR5 ;  /* 0x0000000500007c02 */ /* 0x010fce0008000f00 */
.L_x_217:
[----:B-1----:R1:W2:Y:S02]  /*9720*/  SYNCS.PHASECHK.TRANS64.TRYWAIT P0, [R0+URZ], R3 ;  /* 0x00000003000075a7 */ /* 0x0022a400080011ff */
[----:B--2---:R-:W-:Y:S05]  /*9730*/  @!P0 NANOSLEEP.SYNCS 0x989680 ;  /* 0x009896800000895d */ /* 0x004fea0003900000 */
[----:B------:R-:W2:Y:S02]  /*9740*/  @!P0 SYNCS.PHASECHK.TRANS64 P0, [R0+URZ], R3 ;  /* 0x00000003000085a7 */ /* 0x000ea400080010ff */
[----:B--2---:R-:W-:Y:S05]  /*9750*/  @!P0 BRA `(.L_x_217) ;  /* 0xfffffffc00f08947 */ /* 0x004fea000383ffff */
[----:B------:R-:W-:Y:S05]  /*9760*/  BRA `(.L_x_218) ;  /* 0xffffffa000547947 */ /* 0x000fea000383ffff */
.L_x_64:
[----:B----4-:R-:W-:-:S07]  /*9770*/  MOV R0, UR5 ;  /* 0x0000000500007c02 */ /* 0x010fce0008000f00 */
.L_x_219:
[----:B-1----:R1:W2:Y:S02]  /*9780*/  SYNCS.PHASECHK.TRANS64.TRYWAIT P0, [R0+URZ], R3 ;  /* 0x00000003000075a7 */ /* 0x0022a400080011ff */
[----:B--2---:R-:W-:Y:S05]  /*9790*/  @!P0 NANOSLEEP.SYNCS 0x989680 ;  /* 0x009896800000895d */ /* 0x004fea0003900000 */
[----:B------:R-:W2:Y:S02]  /*97a0*/  @!P0 SYNCS.PHASECHK.TRANS64 P0, [R0+URZ], R3 ;  /* 0x00000003000085a7 */ /* 0x000ea400080010ff */
[----:B--2---:R-:W-:Y:S05]  /*97b0*/  @!P0 BRA `(.L_x_219) ;  /* 0xfffffffc00f08947 */ /* 0x004fea000383ffff */
[----:B------:R-:W-:Y:S05]  /*97c0*/  BRA `(.L_x_220) ;  /* 0xffffffa000607947 */ /* 0x000fea000383ffff */
.L_x_65:
[----:B----4-:R-:W-:-:S07]  /*97d0*/  MOV R0, UR5 ;  /* 0x0000000500007c02 */ /* 0x010fce0008000f00 */
.L_x_221:
[----:B-1----:R1:W2:Y:S02]  /*97e0*/  SYNCS.PHASECHK.TRANS64.TRYWAIT P0, [R0+URZ], R3 ;  /* 0x00000003000075a7 */ /* 0x0022a400080011ff */
[----:B--2---:R-:W-:Y:S05]  /*97f0*/  @!P0 NANOSLEEP.SYNCS 0x989680 ;  /* 0x009896800000895d */ /* 0x004fea0003900000 */
[----:B------:R-:W2:Y:S02]  /*9800*/  @!P0 SYNCS.PHASECHK.TRANS64 P0, [R0+URZ], R3 ;  /* 0x00000003000085a7 */ /* 0x000ea400080010ff */
[----:B--2---:R-:W-:Y:S05]  /*9810*/  @!P0 BRA `(.L_x_221) ;  /* 0xfffffffc00f08947 */ /* 0x004fea000383ffff */
[----:B------:R-:W-:Y:S05]  /*9820*/  BRA `(.L_x_222) ;  /* 0xffffffa0006c7947 */ /* 0x000fea000383ffff */
.L_x_66:
[----:B----4-:R-:W-:-:S07]  /*9830*/  MOV R0, UR5 ;  /* 0x0000000500007c02 */ /* 0x010fce0008000f00 */
.L_x_223:
[----:B-1----:R1:W2:Y:S02]  /*9840*/  SYNCS.PHASECHK.TRANS64.TRYWAIT P0, [R0+URZ], R3 ;  /* 0x00000003000075a7 */ /* 0x0022a400080011ff */
[----:B--2---:R-:W-:Y:S05]  /*9850*/  @!P0 NANOSLEEP.SYNCS 0x989680 ;  /* 0x009896800000895d */ /* 0x004fea0003900000 */
[----:B------:R-:W2:Y:S02]  /*9860*/  @!P0 SYNCS.PHASECHK.TRANS64 P0, [R0+URZ], R3 ;  /* 0x00000003000085a7 */ /* 0x000ea400080010ff */
[----:B--2---:R-:W-:Y:S05]  /*9870*/  @!P0 BRA `(.L_x_223) ;  /* 0xfffffffc00f08947 */ /* 0x004fea000383ffff */
[----:B------:R-:W-:Y:S05]  /*9880*/  BRA `(.L_x_224) ;  /* 0xffffffa000787947 */ /* 0x000fea000383ffff */
.L_x_67:
[----:B----4-:R-:W-:-:S07]  /*9890*/  MOV R0, UR5 ;  /* 0x0000000500007c02 */ /* 0x010fce0008000f00 */
.L_x_225:
[----:B-1----:R1:W2:Y:S02]  /*98a0*/  SYNCS.PHASECHK.TRANS64.TRYWAIT P0, [R0+URZ], R3 ;  /* 0x00000003000075a7 */ /* 0x0022a400080011ff */
[----:B--2---:R-:W-:Y:S05]  /*98b0*/  @!P0 NANOSLEEP.SYNCS 0x989680 ;  /* 0x009896800000895d */ /* 0x004fea0003900000 */
[----:B------:R-:W2:Y:S02]  /*98c0*/  @!P0 SYNCS.PHASECHK.TRANS64 P0, [R0+URZ], R3 ;  /* 0x00000003000085a7 */ /* 0x000ea400080010ff */
[----:B--2---:R-:W-:Y:S05]  /*98d0*/  @!P0 BRA `(.L_x_225) ;  /* 0xfffffffc00f08947 */ /* 0x004fea000383ffff */
[----:B------:R-:W-:Y:S05]  /*98e0*/  BRA `(.L_x_226) ;  /* 0xffffffa000847947 */ /* 0x000fea000383ffff */
.L_x_68:
[----:B----4-:R-:W-:-:S07]  /*98f0*/  MOV R0, UR5 ;  /* 0x0000000500007c02 */ /* 0x010fce0008000f00 */
.L_x_227:
[----:B-1----:R1:W2:Y:S02]  /*9900*/  SYNCS.PHASECHK.TRANS64.TRYWAIT P0, [R0+URZ], R3 ;  /* 0x00000003000075a7 */ /* 0x0022a400080011ff */
[----:B--2---:R-:W-:Y:S05]  /*9910*/  @!P0 NANOSLEEP.SYNCS 0x989680 ;  /* 0x009896800000895d */ /* 0x004fea0003900000 */
[----:B------:R-:W2:Y:S02]  /*9920*/  @!P0 SYNCS.PHASECHK.TRANS64 P0, [R0+URZ], R3 ;  /* 0x00000003000085a7 */ /* 0x000ea400080010ff */
[----:B--2---:R-:W-:Y:S05]  /*9930*/  @!P0 BRA `(.L_x_227) ;  /* 0xfffffffc00f08947 */ /* 0x004fea000383ffff */
[----:B------:R-:W-:Y:S05]  /*9940*/  BRA `(.L_x_228) ;  /* 0xffffffa000907947 */ /* 0x000fea000383ffff */
.L_x_69:
[----:B----4-:R-:W-:-:S07]  /*9950*/  MOV R0, UR5 ;  /* 0x0000000500007c02 */ /* 0x010fce0008000f00 */
.L_x_229:
[----:B-1----:R1:W2:Y:S02]  /*9960*/  SYNCS.PHASECHK.TRANS64.TRYWAIT P0, [R0+URZ], R3 ;  /* 0x00000003000075a7 */ /* 0x0022a400080011ff */
[----:B--2---:R-:W-:Y:S05]  /*9970*/  @!P0 NANOSLEEP.SYNCS 0x989680 ;  /* 0x009896800000895d */ /* 0x004fea0003900000 */
[----:B------:R-:W2:Y:S02]  /*9980*/  @!P0 SYNCS.PHASECHK.TRANS64 P0, [R0+URZ], R3 ;  /* 0x00000003000085a7 */ /* 0x000ea400080010ff */
[----:B--2---:R-:W-:Y:S05]  /*9990*/  @!P0 BRA `(.L_x_229) ;  /* 0xfffffffc00f08947 */ /* 0x004fea000383ffff */
[----:B------:R-:W-:Y:S05]  /*99a0*/  BRA `(.L_x_230) ;  /* 0xffffffa0009c7947 */ /* 0x000fea000383ffff */
.L_x_70:
[----:B----4-:R-:W-:-:S07]  /*99b0*/  MOV R0, UR5 ;  /* 0x0000000500007c02 */ /* 0x010fce0008000f00 */
.L_x_231:
[----:B-1----:R1:W2:Y:S02]  /*99c0*/  SYNCS.PHASECHK.TRANS64.TRYWAIT P0, [R0+URZ], R3 ;  /* 0x00000003000075a7 */ /* 0x0022a400080011ff */
[----:B--2---:R-:W-:Y:S05]  /*99d0*/  @!P0 NANOSLEEP.SYNCS 0x989680 ;  /* 0x009896800000895d */ /* 0x004fea0003900000 */
[----:B------:R-:W2:Y:S02]  /*99e0*/  @!P0 SYNCS.PHASECHK.TRANS64 P0, [R0+URZ], R3 ;  /* 0x00000003000085a7 */ /* 0x000ea400080010ff */
[----:B--2---:R-:W-:Y:S05]  /*99f0*/  @!P0 BRA `(.L_x_231) ;  /* 0xfffffffc00f08947 */ /* 0x004fea000383ffff */
[----:B------:R-:W-:Y:S05]  /*9a00*/  BRA `(.L_x_232) ;  /* 0xffffffa000a87947 */ /* 0x000fea000383ffff */
.L_x_71:
[----:B----4-:R-:W-:-:S07]  /*9a10*/  MOV R0, UR5 ;  /* 0x0000000500007c02 */ /* 0x010fce0008000f00 */
.L_x_233:
[----:B-1----:R1:W2:Y:S02]  /*9a20*/  SYNCS.PHASECHK.TRANS64.TRYWAIT P0, [R0+URZ], R3 ;  /* 0x00000003000075a7 */ /* 0x0022a400080011ff */
[----:B--2---:R-:W-:Y:S05]  /*9a30*/  @!P0 NANOSLEEP.SYNCS 0x989680 ;  /* 0x009896800000895d */ /* 0x004fea0003900000 */
[----:B------:R-:W2:Y:S02]  /*9a40*/  @!P0 SYNCS.PHASECHK.TRANS64 P0, [R0+URZ], R3 ;  /* 0x00000003000085a7 */ /* 0x000ea400080010ff */
[----:B--2---:R-:W-:Y:S05]  /*9a50*/  @!P0 BRA `(.L_x_233) ;  /* 0xfffffffc00f08947 */ /* 0x004fea000383ffff */
[----:B------:R-:W-:Y:S05]  /*9a60*/  BRA `(.L_x_234) ;  /* 0xffffffa000b47947 */ /* 0x000fea000383ffff */
.L_x_72:
[----:B----4-:R-:W-:-:S07]  /*9a70*/  MOV R0, UR5 ;  /* 0x0000000500007c02 */ /* 0x010fce0008000f00 */
.L_x_235:
[----:B-1----:R1:W2:Y:S02]  /*9a80*/  SYNCS.PHASECHK.TRANS64.TRYWAIT P0, [R0+URZ], R3 ;  /* 0x00000003000075a7 */ /* 0x0022a400080011ff */
[----:B--2---:R-:W-:Y:S05]  /*9a90*/  @!P0 NANOSLEEP.SYNCS 0x989680 ;  /* 0x009896800000895d */ /* 0x004fea0003900000 */
[----:B------:R-:W2:Y:S02]  /*9aa0*/  @!P0 SYNCS.PHASECHK.TRANS64 P0, [R0+URZ], R3 ;  /* 0x00000003000085a7 */ /* 0x000ea400080010ff */
[----:B--2---:R-:W-:Y:S05]  /*9ab0*/  @!P0 BRA `(.L_x_235) ;  /* 0xfffffffc00f08947 */ /* 0x004fea000383ffff */
[----:B------:R-:W-:Y:S05]  /*9ac0*/  BRA `(.L_x_236) ;  /* 0xffffffa000c07947 */ /* 0x000fea000383ffff */
.L_x_73:
[----:B----4-:R-:W-:-:S07]  /*9ad0*/  MOV R0, UR5 ;  /* 0x0000000500007c02 */ /* 0x010fce0008000f00 */
.L_x_237:
[----:B-1----:R1:W2:Y:S02]  /*9ae0*/  SYNCS.PHASECHK.TRANS64.TRYWAIT P0, [R0+URZ], R3 ;  /* 0x00000003000075a7 */ /* 0x0022a400080011ff */
[----:B--2---:R-:W-:Y:S05]  /*9af0*/  @!P0 NANOSLEEP.SYNCS 0x989680 ;  /* 0x009896800000895d */ /* 0x004fea0003900000 */
[----:B------:R-:W2:Y:S02]  /*9b00*/  @!P0 SYNCS.PHASECHK.TRANS64 P0, [R0+URZ], R3 ;  /* 0x00000003000085a7 */ /* 0x000ea400080010ff */
[----:B--2---:R-:W-:Y:S05]  /*9b10*/  @!P0 BRA `(.L_x_237) ;  /* 0xfffffffc00f08947 */ /* 0x004fea000383ffff */
[----:B------:R-:W-:Y:S05]  /*9b20*/  BRA `(.L_x_238) ;  /* 0xffffffa000cc7947 */ /* 0x000fea000383ffff */
.L_x_74:
[----:B----4-:R-:W-:-:S07]  /*9b30*/  MOV R0, UR5 ;  /* 0x0000000500007c02 */ /* 0x010fce0008000f00 */
.L_x_239:
[----:B-1----:R1:W2:Y:S02]  /*9b40*/  SYNCS.PHASECHK.TRANS64.TRYWAIT P0, [R0+URZ], R3 ;  /* 0x00000003000075a7 */ /* 0x0022a400080011ff */
[----:B--2---:R-:W-:Y:S05]  /*9b50*/  @!P0 NANOSLEEP.SYNCS 0x989680 ;  /* 0x009896800000895d */ /* 0x004fea0003900000 */
[----:B------:R-:W2:Y:S02]  /*9b60*/  @!P0 SYNCS.PHASECHK.TRANS64 P0, [R0+URZ], R3 ;  /* 0x00000003000085a7 */ /* 0x000ea400080010ff */
[----:B--2---:R-:W-:Y:S05]  /*9b70*/  @!P0 BRA `(.L_x_239) ;  /* 0xfffffffc00f08947 */ /* 0x004fea000383ffff */
[----:B------:R-:W-:Y:S05]  /*9b80*/  BRA `(.L_x_240) ;  /* 0xffffffa000d87947 */ /* 0x000fea000383ffff */
.L_x_75:
[----:B----4-:R-:W-:-:S07]  /*9b90*/  MOV R0, UR5 ;  /* 0x0000000500007c02 */ /* 0x010fce0008000f00 */
.L_x_241:
[----:B-1----:R1:W2:Y:S02]  /*9ba0*/  SYNCS.PHASECHK.TRANS64.TRYWAIT P0, [R0+URZ], R3 ;  /* 0x00000003000075a7 */ /* 0x0022a400080011ff */
[----:B--2---:R-:W-:Y:S05]  /*9bb0*/  @!P0 NANOSLEEP.SYNCS 0x989680 ;  /* 0x009896800000895d */ /* 0x004fea0003900000 */
[----:B------:R-:W2:Y:S02]  /*9bc0*/  @!P0 SYNCS.PHASECHK.TRANS64 P0, [R0+URZ], R3 ;  /* 0x00000003000085a7 */ /* 0x000ea400080010ff */
[----:B--2---:R-:W-:Y:S05]  /*9bd0*/  @!P0 BRA `(.L_x_241) ;  /* 0xfffffffc00f08947 */ /* 0x004fea000383ffff */
[----:B------:R-:W-:Y:S05]  /*9be0*/  BRA `(.L_x_242) ;  /* 0xffffffa000e47947 */ /* 0x000fea000383ffff */
.L_x_76:
[----:B----4-:R-:W-:-:S07]  /*9bf0*/  MOV R0, UR5 ;  /* 0x0000000500007c02 */ /* 0x010fce0008000f00 */
.L_x_243:
[----:B-1----:R1:W2:Y:S02]  /*9c00*/  SYNCS.PHASECHK.TRANS64.TRYWAIT P0, [R0+URZ], R3 ;  /* 0x00000003000075a7 */ /* 0x0022a400080011ff */
[----:B--2---:R-:W-:Y:S05]  /*9c10*/  @!P0 NANOSLEEP.SYNCS 0x989680 ;  /* 0x009896800000895d */ /* 0x004fea0003900000 */
[----:B------:R-:W2:Y:S02]  /*9c20*/  @!P0 SYNCS.PHASECHK.TRANS64 P0, [R0+URZ], R3 ;  /* 0x00000003000085a7 */ /* 0x000ea400080010ff */
[----:B--2---:R-:W-:Y:S05]  /*9c30*/  @!P0 BRA `(.L_x_243) ;  /* 0xfffffffc00f08947 */ /* 0x004fea000383ffff */
[----:B------:R-:W-:Y:S05]  /*9c40*/  BRA `(.L_x_244) ;  /* 0xffffffa000f07947 */ /* 0x000fea000383ffff */
.L_x_77:
[----:B----4-:R-:W-:-:S07]  /*9c50*/  MOV R0, UR5 ;  /* 0x0000000500007c02 */ /* 0x010fce0008000f00 */
.L_x_245:
[----:B-1----:R1:W2:Y:S02]  /*9c60*/  SYNCS.PHASECHK.TRANS64.TRYWAIT P0, [R0+URZ], R3 ;  /* 0x00000003000075a7 */ /* 0x0022a400080011ff */
[----:B--2---:R-:W-:Y:S05]  /*9c70*/  @!P0 NANOSLEEP.SYNCS 0x989680 ;  /* 0x009896800000895d */ /* 0x004fea0003900000 */
[----:B------:R-:W2:Y:S02]  /*9c80*/  @!P0 SYNCS.PHASECHK.TRANS64 P0, [R0+URZ], R3 ;  /* 0x00000003000085a7 */ /* 0x000ea400080010ff */
[----:B--2---:R-:W-:Y:S05]  /*9c90*/  @!P0 BRA `(.L_x_245) ;  /* 0xfffffffc00f08947 */ /* 0x004fea000383ffff */
[----:B------:R-:W-:Y:S05]  /*9ca0*/  BRA `(.L_x_246) ;  /* 0xffffffa000fc7947 */ /* 0x000fea000383ffff */
.L_x_78:
[----:B----4-:R-:W-:-:S07]  /*9cb0*/  MOV R0, UR5 ;  /* 0x0000000500007c02 */ /* 0x010fce0008000f00 */
.L_x_247:
[----:B-1----:R1:W2:Y:S02]  /*9cc0*/  SYNCS.PHASECHK.TRANS64.TRYWAIT P0, [R0+URZ], R3 ;  /* 0x00000003000075a7 */ /* 0x0022a400080011ff */
[----:B--2---:R-:W-:Y:S05]  /*9cd0*/  @!P0 NANOSLEEP.SYNCS 0x989680 ;  /* 0x009896800000895d */ /* 0x004fea0003900000 */
[----:B------:R-:W2:Y:S02]  /*9ce0*/  @!P0 SYNCS.PHASECHK.TRANS64 P0, [R0+URZ], R3 ;  /* 0x00000003000085a7 */ /* 0x000ea400080010ff */
[----:B--2---:R-:W-:Y:S05]  /*9cf0*/  @!P0 BRA `(.L_x_247) ;  /* 0xfffffffc00f08947 */ /* 0x004fea000383ffff */
[----:B------:R-:W-:Y:S05]  /*9d00*/  BRA `(.L_x_248) ;  /* 0xffffffa400087947 */ /* 0x000fea000383ffff */
.L_x_79:
[----:B----4-:R-:W-:-:S07]  /*9d10*/  MOV R0, UR5 ;  /* 0x0000000500007c02 */ /* 0x010fce0008000f00 */
.L_x_249:
[----:B-1----:R1:W2:Y:S02]  /*9d20*/  SYNCS.PHASECHK.TRANS64.TRYWAIT P0, [R0+URZ], R3 ;  /* 0x00000003000075a7 */ /* 0x0022a400080011ff */
[----:B--2---:R-:W-:Y:S05]  /*9d30*/  @!P0 NANOSLEEP.SYNCS 0x989680 ;  /* 0x009896800000895d */ /* 0x004fea0003900000 */
[----:B------:R-:W2:Y:S02]  /*9d40*/  @!P0 SYNCS.PHASECHK.TRANS64 P0, [R0+URZ], R3 ;  /* 0x00000003000085a7 */ /* 0x000ea400080010ff */
[----:B--2---:R-:W-:Y:S05]  /*9d50*/  @!P0 BRA `(.L_x_249) ;  /* 0xfffffffc00f08947 */ /* 0x004fea000383ffff */
[----:B------:R-:W-:Y:S05]  /*9d60*/  BRA `(.L_x_250) ;  /* 0xffffffa400147947 */ /* 0x000fea000383ffff */
.L_x_80:
[----:B----4-:R-:W-:-:S07]  /*9d70*/  MOV R0, UR5 ;  /* 0x0000000500007c02 */ /* 0x010fce0008000f00 */
.L_x_251:
[----:B-1----:R1:W2:Y:S02]  /*9d80*/  SYNCS.PHASECHK.TRANS64.TRYWAIT P0, [R0+URZ], R3 ;  /* 0x00000003000075a7 */ /* 0x0022a400080011ff */
[----:B--2---:R-:W-:Y:S05]  /*9d90*/  @!P0 NANOSLEEP.SYNCS 0x989680 ;  /* 0x009896800000895d */ /* 0x004fea0003900000 */
[----:B------:R-:W2:Y:S02]  /*9da0*/  @!P0 SYNCS.PHASECHK.TRANS64 P0, [R0+URZ], R3 ;  /* 0x00000003000085a7 */ /* 0x000ea400080010ff */
[----:B--2---:R-:W-:Y:S05]  /*9db0*/  @!P0 BRA `(.L_x_251) ;  /* 0xfffffffc00f08947 */ /* 0x004fea000383ffff */
[----:B------:R-:W-:Y:S05]  /*9dc0*/  BRA `(.L_x_252) ;  /* 0xffffffa400207947 */ /* 0x000fea000383ffff */
.L_x_81:
[----:B----4-:R-:W-:-:S07]  /*9dd0*/  MOV R0, UR5 ;  /* 0x0000000500007c02 */ /* 0x010fce0008000f00 */
.L_x_253:
[----:B-1----:R1:W2:Y:S02]  /*9de0*/  SYNCS.PHASECHK.TRANS64.TRYWAIT P0, [R0+URZ], R3 ;  /* 0x00000003000075a7 */ /* 0x0022a400080011ff */
[----:B--2---:R-:W-:Y:S05]  /*9df0*/  @!P0 NANOSLEEP.SYNCS 0x989680 ;  /* 0x009896800000895d */ /* 0x004fea0003900000 */
[----:B------:R-:W2:Y:S02]  /*9e00*/  @!P0 SYNCS.PHASECHK.TRANS64 P0, [R0+URZ], R3 ;  /* 0x00000003000085a7 */ /* 0x000ea400080010ff */
[----:B--2---:R-:W-:Y:S05]  /*9e10*/  @!P0 BRA `(.L_x_253) ;  /* 0xfffffffc00f08947 */ /* 0x004fea000383ffff */
[----:B------:R-:W-:Y:S05]  /*9e20*/  BRA `(.L_x_254) ;  /* 0xffffffa4002c7947 */ /* 0x000fea000383ffff */
.L_x_82:
[----:B----4-:R-:W-:-:S07]  /*9e30*/  MOV R0, UR5 ;  /* 0x0000000500007c02 */ /* 0x010fce0008000f00 */
.L_x_255:
[----:B-1----:R1:W2:Y:S02]  /*9e40*/  SYNCS.PHASECHK.TRANS64.TRYWAIT P0, [R0+URZ], R3 ;  /* 0x00000003000075a7 */ /* 0x0022a400080011ff */
[----:B--2---:R-:W-:Y:S05]  /*9e50*/  @!P0 NANOSLEEP.SYNCS 0x989680 ;  /* 0x009896800000895d */ /* 0x004fea0003900000 */
[----:B------:R-:W2:Y:S02]  /*9e60*/  @!P0 SYNCS.PHASECHK.TRANS64 P0, [R0+URZ], R3 ;  /* 0x00000003000085a7 */ /* 0x000ea400080010ff */
[----:B--2---:R-:W-:Y:S05]  /*9e70*/  @!P0 BRA `(.L_x_255) ;  /* 0xfffffffc00f08947 */ /* 0x004fea000383ffff */
[----:B------:R-:W-:Y:S05]  /*9e80*/  BRA `(.L_x_256) ;  /* 0xffffffa400387947 */ /* 0x000fea000383ffff */
.L_x_83:
[----:B----4-:R-:W-:-:S07]  /*9e90*/  MOV R0, UR5 ;  /* 0x0000000500007c02 */ /* 0x010fce0008000f00 */
.L_x_257:
[----:B-1----:R1:W2:Y:S02]  /*9ea0*/  SYNCS.PHASECHK.TRANS64.TRYWAIT P0, [R0+URZ], R3 ;  /* 0x00000003000075a7 */ /* 0x0022a400080011ff */
[----:B--2---:R-:W-:Y:S05]  /*9eb0*/  @!P0 NANOSLEEP.SYNCS 0x989680 ;  /* 0x009896800000895d */ /* 0x004fea0003900000 */
[----:B------:R-:W2:Y:S02]  /*9ec0*/  @!P0 SYNCS.PHASECHK.TRANS64 P0, [R0+URZ], R3 ;  /* 0x00000003000085a7 */ /* 0x000ea400080010ff */
[----:B--2---:R-:W-:Y:S05]  /*9ed0*/  @!P0 BRA `(.L_x_257) ;  /* 0xfffffffc00f08947 */ /* 0x004fea000383ffff */
[----:B------:R-:W-:Y:S05]  /*9ee0*/  BRA `(.L_x_258) ;  /* 0xffffffa400447947 */ /* 0x000fea000383ffff */
.L_x_84:
[----:B----4-:R-:W-:-:S07]  /*9ef0*/  MOV R0, UR5 ;  /* 0x0000000500007c02 */ /* 0x010fce0008000f00 */
.L_x_259:
[----:B-1----:R1:W2:Y:S02]  /*9f00*/  SYNCS.PHASECHK.TRANS64.TRYWAIT P0, [R0+URZ], R3 ;  /* 0x00000003000075a7 */ /* 0x0022a400080011ff */
[----:B--2---:R-:W-:Y:S05]  /*9f10*/  @!P0 NANOSLEEP.SYNCS 0x989680 ;  /* 0x009896800000895d */ /* 0x004fea0003900000 */
[----:B------:R-:W2:Y:S02]  /*9f20*/  @!P0 SYNCS.PHASECHK.TRANS64 P0, [R0+URZ], R3 ;  /* 0x00000003000085a7 */ /* 0x000ea400080010ff */
[----:B--2---:R-:W-:Y:S05]  /*9f30*/  @!P0 BRA `(.L_x_259) ;  /* 0xfffffffc00f08947 */ /* 0x004fea000383ffff */
[----:B------:R-:W-:Y:S05]  /*9f40*/  BRA `(.L_x_260) ;  /* 0xffffffa400507947 */ /* 0x000fea000383ffff */
.L_x_85:
[----:B----4-:R-:W-:-:S07]  /*9f50*/  MOV R0, UR5 ;  /* 0x0000000500007c02 */ /* 0x010fce0008000f00 */
.L_x_261:
[----:B-1----:R1:W2:Y:S02]  /*9f60*/  SYNCS.PHASECHK.TRANS64.TRYWAIT P0, [R0+URZ], R3 ;  /* 0x00000003000075a7 */ /* 0x0022a400080011ff */
[----:B--2---:R-:W-:Y:S05]  /*9f70*/  @!P0 NANOSLEEP.SYNCS 0x989680 ;  /* 0x009896800000895d */ /* 0x004fea0003900000 */
[----:B------:R-:W2:Y:S02]  /*9f80*/  @!P0 SYNCS.PHASECHK.TRANS64 P0, [R0+URZ], R3 ;  /* 0x00000003000085a7 */ /* 0x000ea400080010ff */
[----:B--2---:R-:W-:Y:S05]  /*9f90*/  @!P0 BRA `(.L_x_261) ;  /* 0xfffffffc00f08947 */ /* 0x004fea000383ffff */
[----:B------:R-:W-:Y:S05]  /*9fa0*/  BRA `(.L_x_262) ;  /* 0xffffffa4005c7947 */ /* 0x000fea000383ffff */
.L_x_86:
[----:B----4-:R-:W-:-:S07]  /*9fb0*/  MOV R0, UR5 ;  /* 0x0000000500007c02 */ /* 0x010fce0008000f00 */
.L_x_263:
[----:B-1----:R1:W2:Y:S02]  /*9fc0*/  SYNCS.PHASECHK.TRANS64.TRYWAIT P0, [R0+URZ], R3 ;  /* 0x00000003000075a7 */ /* 0x0022a400080011ff */
[----:B--2---:R-:W-:Y:S05]  /*9fd0*/  @!P0 NANOSLEEP.SYNCS 0x989680 ;  /* 0x009896800000895d */ /* 0x004fea0003900000 */
[----:B------:R-:W2:Y:S02]  /*9fe0*/  @!P0 SYNCS.PHASECHK.TRANS64 P0, [R0+URZ], R3 ;  /* 0x00000003000085a7 */ /* 0x000ea400080010ff */
[----:B--2---:R-:W-:Y:S05]  /*9ff0*/  @!P0 BRA `(.L_x_263) ;  /* 0xfffffffc00f08947 */ /* 0x004fea000383ffff */
[----:B------:R-:W-:Y:S05]  /*a000*/  BRA `(.L_x_264) ;  /* 0xffffffa400687947 */ /* 0x000fea000383ffff */
.L_x_87:
[----:B----4-:R-:W-:-:S07]  /*a010*/  MOV R0, UR5 ;  /* 0x0000000500007c02 */ /* 0x010fce0008000f00 */
.L_x_265:
[----:B-1----:R1:W2:Y:S02]  /*a020*/  SYNCS.PHASECHK.TRANS64.TRYWAIT P0, [R0+URZ], R3 ;  /* 0x00000003000075a7 */ /* 0x0022a400080011ff */
[----:B--2---:R-:W-:Y:S05]  /*a030*/  @!P0 NANOSLEEP.SYNCS 0x989680 ;  /* 0x009896800000895d */ /* 0x004fea0003900000 */
[----:B------:R-:W2:Y:S02]  /*a040*/  @!P0 SYNCS.PHASECHK.TRANS64 P0, [R0+URZ], R3 ;  /* 0x00000003000085a7 */ /* 0x000ea400080010ff */
[----:B--2---:R-:W-:Y:S05]  /*a050*/  @!P0 BRA `(.L_x_265) ;  /* 0xfffffffc00f08947 */ /* 0x004fea000383ffff */
[----:B------:R-:W-:Y:S05]  /*a060*/  BRA `(.L_x_266) ;  /* 0xffffffa400747947 */ /* 0x000fea000383ffff */
.L_x_88:
[----:B----4-:R-:W-:-:S07]  /*a070*/  MOV R0, UR5 ;  /* 0x0000000500007c02 */ /* 0x010fce0008000f00 */
.L_x_267:
[----:B-1----:R1:W2:Y:S02]  /*a080*/  SYNCS.PHASECHK.TRANS64.TRYWAIT P0, [R0+URZ], R3 ;  /* 0x00000003000075a7 */ /* 0x0022a400080011ff */
[----:B--2---:R-:W-:Y:S05]  /*a090*/  @!P0 NANOSLEEP.SYNCS 0x989680 ;  /* 0x009896800000895d */ /* 0x004fea0003900000 */
[----:B------:R-:W2:Y:S02]  /*a0a0*/  @!P0 SYNCS.PHASECHK.TRANS64 P0, [R0+URZ], R3 ;  /* 0x00000003000085a7 */ /* 0x000ea400080010ff */
[----:B--2---:R-:W-:Y:S05]  /*a0b0*/  @!P0 BRA `(.L_x_267) ;  /* 0xfffffffc00f08947 */ /* 0x004fea000383ffff */
[----:B------:R-:W-:Y:S05]  /*a0c0*/  BRA `(.L_x_268) ;  /* 0xffffffa400807947 */ /* 0x000fea000383ffff */
.L_x_89:
[----:B----4-:R-:W-:-:S07]  /*a0d0*/  MOV R0, UR5 ;  /* 0x0000000500007c02 */ /* 0x010fce0008000f00 */
.L_x_269:
[----:B-1----:R1:W2:Y:S02]  /*a0e0*/  SYNCS.PHASECHK.TRANS64.TRYWAIT P0, [R0+URZ], R3 ;  /* 0x00000003000075a7 */ /* 0x0022a400080011ff */
[----:B--2---:R-:W-:Y:S05]  /*a0f0*/  @!P0 NANOSLEEP.SYNCS 0x989680 ;  /* 0x009896800000895d */ /* 0x004fea0003900000 */
[----:B------:R-:W2:Y:S02]  /*a100*/  @!P0 SYNCS.PHASECHK.TRANS64 P0, [R0+URZ], R3 ;  /* 0x00000003000085a7 */ /* 0x000ea400080010ff */
[----:B--2---:R-:W-:Y:S05]  /*a110*/  @!P0 BRA `(.L_x_269) ;  /* 0xfffffffc00f08947 */ /* 0x004fea000383ffff */
[----:B------:R-:W-:Y:S05]  /*a120*/  BRA `(.L_x_270) ;  /* 0xffffffa4008c7947 */ /* 0x000fea000383ffff */
.L_x_90:
[----:B----4-:R-:W-:-:S07]  /*a130*/  MOV R0, UR5 ;  /* 0x0000000500007c02 */ /* 0x010fce0008000f00 */
.L_x_271:
[----:B-1----:R1:W2:Y:S02]  /*a140*/  SYNCS.PHASECHK.TRANS64.TRYWAIT P0, [R0+URZ], R3 ;  /* 0x00000003000075a7 */ /* 0x0022a400080011ff */
[----:B--2---:R-:W-:Y:S05]  /*a150*/  @!P0 NANOSLEEP.SYNCS 0x989680 ;  /* 0x009896800000895d */ /* 0x004fea0003900000 */
[----:B------:R-:W2:Y:S02]  /*a160*/  @!P0 SYNCS.PHASECHK.TRANS64 P0, [R0+URZ], R3 ;  /* 0x00000003000085a7 */ /* 0x000ea400080010ff */
[----:B--2---:R-:W-:Y:S05]  /*a170*/  @!P0 BRA `(.L_x_271) ;  /* 0xfffffffc00f08947 */ /* 0x004fea000383ffff */
[----:B------:R-:W-:Y:S05]  /*a180*/  BRA `(.L_x_272) ;  /* 0xffffffa400987947 */ /* 0x000fea000383ffff */
.L_x_91:
[----:B----4-:R-:W-:-:S07]  /*a190*/  MOV R0, UR5 ;  /* 0x0000000500007c02 */ /* 0x010fce0008000f00 */
.L_x_273:
[----:B-1----:R1:W2:Y:S02]  /*a1a0*/  SYNCS.PHASECHK.TRANS64.TRYWAIT P0, [R0+URZ], R3 ;  /* 0x00000003000075a7 */ /* 0x0022a400080011ff */
[----:B--2---:R-:W-:Y:S05]  /*a1b0*/  @!P0 NANOSLEEP.SYNCS 0x989680 ;  /* 0x009896800000895d */ /* 0x004fea0003900000 */
[----:B------:R-:W2:Y:S02]  /*a1c0*/  @!P0 SYNCS.PHASECHK.TRANS64 P0, [R0+URZ], R3 ;  /* 0x00000003000085a7 */ /* 0x000ea400080010ff */
[----:B--2---:R-:W-:Y:S05]  /*a1d0*/  @!P0 BRA `(.L_x_273) ;  /* 0xfffffffc00f08947 */ /* 0x004fea000383ffff */
[----:B------:R-:W-:Y:S05]  /*a1e0*/  BRA `(.L_x_274) ;  /* 0xffffffa400a47947 */ /* 0x000fea000383ffff */
.L_x_92:
[----:B----4-:R-:W-:-:S07]  /*a1f0*/  MOV R0, UR5 ;  /* 0x0000000500007c02 */ /* 0x010fce0008000f00 */
.L_x_275:
[----:B-1----:R1:W2:Y:S02]  /*a200*/  SYNCS.PHASECHK.TRANS64.TRYWAIT P0, [R0+URZ], R3 ;  /* 0x00000003000075a7 */ /* 0x0022a400080011ff */
[----:B--2---:R-:W-:Y:S05]  /*a210*/  @!P0 NANOSLEEP.SYNCS 0x989680 ;  /* 0x009896800000895d */ /* 0x004fea0003900000 */
[----:B------:R-:W2:Y:S02]  /*a220*/  @!P0 SYNCS.PHASECHK.TRANS64 P0, [R0+URZ], R3 ;  /* 0x00000003000085a7 */ /* 0x000ea400080010ff */
[----:B--2---:R-:W-:Y:S05]  /*a230*/  @!P0 BRA `(.L_x_275) ;  /* 0xfffffffc00f08947 */ /* 0x004fea000383ffff */
[----:B------:R-:W-:Y:S05]  /*a240*/  BRA `(.L_x_276) ;  /* 0xffffffa400b07947 */ /* 0x000fea000383ffff */
.L_x_93:
[----:B----4-:R-:W-:-:S07]  /*a250*/  MOV R0, UR5 ;  /* 0x0000000500007c02 */ /* 0x010fce0008000f00 */
.L_x_277:
[----:B-1----:R1:W2:Y:S02]  /*a260*/  SYNCS.PHASECHK.TRANS64.TRYWAIT P0, [R0+URZ], R3 ;  /* 0x00000003000075a7 */ /* 0x0022a400080011ff */
[----:B--2---:R-:W-:Y:S05]  /*a270*/  @!P0 NANOSLEEP.SYNCS 0x989680 ;  /* 0x009896800000895d */ /* 0x004fea0003900000 */
[----:B------:R-:W2:Y:S02]  /*a280*/  @!P0 SYNCS.PHASECHK.TRANS64 P0, [R0+URZ], R3 ;  /* 0x00000003000085a7 */ /* 0x000ea400080010ff */
[----:B--2---:R-:W-:Y:S05]  /*a290*/  @!P0 BRA `(.L_x_277) ;  /* 0xfffffffc00f08947 */ /* 0x004fea000383ffff */
[----:B------:R-:W-:Y:S05]  /*a2a0*/  BRA `(.L_x_278) ;  /* 0xffffffa400bc7947 */ /* 0x000fea000383ffff */
.L_x_94:
[----:B----4-:R-:W-:-:S07]  /*a2b0*/  MOV R0, UR5 ;  /* 0x0000000500007c02 */ /* 0x010fce0008000f00 */
.L_x_279:
[----:B-1----:R1:W2:Y:S02]  /*a2c0*/  SYNCS.PHASECHK.TRANS64.TRYWAIT P0, [R0+URZ], R3 ;  /* 0x00000003000075a7 */ /* 0x0022a400080011ff */
[----:B--2---:R-:W-:Y:S05]  /*a2d0*/  @!P0 NANOSLEEP.SYNCS 0x989680 ;  /* 0x009896800000895d */ /* 0x004fea0003900000 */
[----:B------:R-:W2:Y:S02]  /*a2e0*/  @!P0 SYNCS.PHASECHK.TRANS64 P0, [R0+URZ], R3 ;  /* 0x00000003000085a7 */ /* 0x000ea400080010ff */
[----:B--2---:R-:W-:Y:S05]  /*a2f0*/  @!P0 BRA `(.L_x_279) ;  /* 0xfffffffc00f08947 */ /* 0x004fea000383ffff */
[----:B------:R-:W-:Y:S05]  /*a300*/  BRA `(.L_x_280) ;  /* 0xffffffa400c87947 */ /* 0x000fea000383ffff */
.L_x_95:
[----:B----4-:R-:W-:-:S07]  /*a310*/  MOV R0, UR5 ;  /* 0x0000000500007c02 */ /* 0x010fce0008000f00 */
.L_x_281:
[----:B-1----:R1:W2:Y:S02]  /*a320*/  SYNCS.PHASECHK.TRANS64.TRYWAIT P0, [R0+URZ], R3 ;  /* 0x00000003000075a7 */ /* 0x0022a400080011ff */
[----:B--2---:R-:W-:Y:S05]  /*a330*/  @!P0 NANOSLEEP.SYNCS 0x989680 ;  /* 0x009896800000895d */ /* 0x004fea0003900000 */
[----:B------:R-:W2:Y:S02]  /*a340*/  @!P0 SYNCS.PHASECHK.TRANS64 P0, [R0+URZ], R3 ;  /* 0x00000003000085a7 */ /* 0x000ea400080010ff */
[----:B--2---:R-:W-:Y:S05]  /*a350*/  @!P0 BRA `(.L_x_281) ;  /* 0xfffffffc00f08947 */ /* 0x004fea000383ffff */
[----:B------:R-:W-:Y:S05]  /*a360*/  BRA `(.L_x_282) ;  /* 0xffffffa400d47947 */ /* 0x000fea000383ffff */
.L_x_98:
[----:B-1----:R1:W2:Y:S02]  /*a370*/  SYNCS.PHASECHK.TRANS64.TRYWAIT P0, [R0+URZ+0x450], R4 ;  /* 0x00045004000075a7 */ /* 0x0022a400080011ff */
[----:B--2---:R-:W-:Y:S05]  /*a380*/  @!P0 NANOSLEEP.SYNCS 0x989680 ;  /* 0x009896800000895d */ /* 0x004fea0003900000 */
[----:B------:R-:W2:Y:S02]  /*a390*/  @!P0 SYNCS.PHASECHK.TRANS64 P0, [R0+URZ+0x450], R4 ;  /* 0x00045004000085a7 */ /* 0x000ea400080010ff */
[----:B--2---:R-:W-:Y:S05]  /*a3a0*/  @!P0 BRA `(.L_x_98) ;  /* 0xfffffffc00f08947 */ /* 0x004fea000383ffff */
[----:B------:R-:W-:Y:S05]  /*a3b0*/  BRA `(.L_x_283) ;  /* 0xffffffa800307947 */ /* 0x000fea000383ffff */
.L_x_99:
[----:B------:R-:W-:-:S07]  /*a3c0*/  MOV R0, UR5 ;  /* 0x0000000500007c02 */ /* 0x000fce0008000f00 */
.L_x_284:
[----:B-1----:R1:W2:Y:S02]  /*a3d0*/  SYNCS.PHASECHK.TRANS64.TRYWAIT P0, [R0+URZ+0x400], R5 ;  /* 0x00040005000075a7 */ /* 0x0022a400080011ff */
[----:B--2---:R-:W-:Y:S05]  /*a3e0*/  @!P0 NANOSLEEP.SYNCS 0x989680 ;  /* 0x009896800000895d */ /* 0x004fea0003900000 */
[----:B------:R-:W2:Y:S02]  /*a3f0*/  @!P0 SYNCS.PHASECHK.TRANS64 P0, [R0+URZ+0x400], R5 ;  /* 0x00040005000085a7 */ /* 0x000ea400080010ff */
[----:B--2---:R-:W-:Y:S05]  /*a400*/  @!P0 BRA `(.L_x_284) ;  /* 0xfffffffc00f08947 */ /* 0x004fea000383ffff */
[----:B------:R-:W-:Y:S05]  /*a410*/  BRA `(.L_x_285) ;  /* 0xffffffa800407947 */ /* 0x000fea000383ffff */
.L_x_100:
[----:B-1----:R1:W2:Y:S02]  /*a420*/  SYNCS.PHASECHK.TRANS64.TRYWAIT P1, [R0+URZ+0x3f0], R4 ;  /* 0x0003f004000075a7 */ /* 0x0022a400080211ff */
[----:B--2---:R-:W-:Y:S05]  /*a430*/  @!P1 NANOSLEEP.SYNCS 0x989680 ;  /* 0x009896800000995d */ /* 0x004fea0003900000 */
[----:B------:R-:W2:Y:S02]  /*a440*/  @!P1 SYNCS.PHASECHK.TRANS64 P1, [R0+URZ+0x3f0], R4 ;  /* 0x0003f004000095a7 */ /* 0x000ea400080210ff */
[----:B--2---:R-:W-:Y:S05]  /*a450*/  @!P1 BRA `(.L_x_100) ;  /* 0xfffffffc00f09947 */ /* 0x004fea000383ffff */
[----:B------:R-:W-:Y:S05]  /*a460*/  BRA `(.L_x_286) ;  /* 0xffffffa800707947 */ /* 0x000fea000383ffff */
.L_x_103:
[----:B------:R-:W-:-:S07]  /*a470*/  MOV R0, UR5 ;  /* 0x0000000500007c02 */ /* 0x000fce0008000f00 */
.L_x_287:
[----:B-1----:R1:W2:Y:S02]  /*a480*/  SYNCS.PHASECHK.TRANS64.TRYWAIT P0, [R0+URZ+0x400], R2 ;  /* 0x00040002000075a7 */ /* 0x0022a400080011ff */
[----:B--2---:R-:W-:Y:S05]  /*a490*/  @!P0 NANOSLEEP.SYNCS 0x989680 ;  /* 0x009896800000895d */ /* 0x004fea0003900000 */
[----:B------:R-:W2:Y:S02]  /*a4a0*/  @!P0 SYNCS.PHASECHK.TRANS64 P0, [R0+URZ+0x400], R2 ;  /* 0x00040002000085a7 */ /* 0x000ea400080010ff */
[----:B--2---:R-:W-:Y:S05]  /*a4b0*/  @!P0 BRA `(.L_x_287) ;  /* 0xfffffffc00f08947 */ /* 0x004fea000383ffff */
[----:B------:R-:W-:Y:S05]  /*a4c0*/  BRA `(.L_x_102) ;  /* 0xffffffa800c47947 */ /* 0x000fea000383ffff */
.L_x_110:
[----:B-1----:R1:W2:Y:S02]  /*a4d0*/  SYNCS.PHASECHK.TRANS64.TRYWAIT P1, [R0+URZ+0x3f0], R2 ;  /* 0x0003f002000075a7 */ /* 0x0022a400080211ff */
[----:B--2---:R-:W-:Y:S05]  /*a4e0*/  @!P1 NANOSLEEP.SYNCS 0x989680 ;  /* 0x009896800000995d */ /* 0x004fea0003900000 */
[----:B------:R-:W2:Y:S02]  /*a4f0*/  @!P1 SYNCS.PHASECHK.TRANS64 P1, [R0+URZ+0x3f0], R2 ;  /* 0x0003f002000095a7 */ /* 0x000ea400080210ff */
[----:B--2---:R-:W-:Y:S05]  /*a500*/  @!P1 BRA `(.L_x_110) ;  /* 0xfffffffc00f09947 */ /* 0x004fea000383ffff */
[----:B------:R-:W-:Y:S05]  /*a510*/  BRA `(.L_x_288) ;  /* 0xffffffb0001c7947 */ /* 0x000fea000383ffff */
.L_x_111:
[----:B------:R-:W-:-:S07]  /*a520*/  MOV R2, UR14 ;  /* 0x0000000e00027c02 */ /* 0x000fce0008000f00 */
.L_x_289:
[----:B-1----:R1:W2:Y:S02]  /*a530*/  SYNCS.PHASECHK.TRANS64.TRYWAIT P0, [R2+URZ+0x430], R0 ;  /* 0x00043000020075a7 */ /* 0x0022a400080011ff */
[----:B--2---:R-:W-:Y:S05]  /*a540*/  @!P0 NANOSLEEP.SYNCS 0x989680 ;  /* 0x009896800000895d */ /* 0x004fea0003900000 */
[----:B------:R-:W2:Y:S02]  /*a550*/  @!P0 SYNCS.PHASECHK.TRANS64 P0, [R2+URZ+0x430], R0 ;  /* 0x00043000020085a7 */ /* 0x000ea400080010ff */
[----:B--2---:R-:W-:Y:S05]  /*a560*/  @!P0 BRA `(.L_x_289) ;  /* 0xfffffffc00f08947 */ /* 0x004fea000383ffff */
[----:B------:R-:W-:Y:S05]  /*a570*/  BRA `(.L_x_290) ;  /* 0xffffffb000507947 */ /* 0x000fea000383ffff */
.L_x_114:
[----:B------:R-:W-:Y:S07]  /*a580*/  MOV R0, UR7 ;  /* 0x0000000700007c02 */ /* 0x000fee0008000f00 */
.L_x_291:
[----:B-1----:R1:W2:Y:S02]  /*a590*/  SYNCS.PHASECHK.TRANS64.TRYWAIT P0, [R0+URZ], R2 ;  /* 0x00000002000075a7 */ /* 0x0022a400080011ff */
[----:B--2---:R-:W-:Y:S05]  /*a5a0*/  @!P0 NANOSLEEP.SYNCS 0x989680 ;  /* 0x009896800000895d */ /* 0x004fea0003900000 */
[----:B------:R-:W2:Y:S02]  /*a5b0*/  @!P0 SYNCS.PHASECHK.TRANS64 P0, [R0+URZ], R2 ;  /* 0x00000002000085a7 */ /* 0x000ea400080010ff */
[----:B--2---:R-:W-:Y:S05]  /*a5c0*/  @!P0 BRA `(.L_x_291) ;  /* 0xfffffffc00f08947 */ /* 0x004fea000383ffff */
[----:B------:R-:W-:Y:S05]  /*a5d0*/  BRA `(.L_x_113) ;  /* 0xffffffb000847947 */ /* 0x000fea000383ffff */
.L_x_117:
[----:B------:R-:W-:-:S07]  /*a5e0*/  MOV R0, UR5 ;  /* 0x0000000500007c02 */ /* 0x000fce0008000f00 */
.L_x_292:
[----:B--2---:R2:W3:Y:S02]  /*a5f0*/  SYNCS.PHASECHK.TRANS64.TRYWAIT P0, [R0+URZ], R2 ;  /* 0x00000002000075a7 */ /* 0x0044e400080011ff */
[----:B---3--:R-:W-:Y:S05]  /*a600*/  @!P0 NANOSLEEP.SYNCS 0x989680 ;  /* 0x009896800000895d */ /* 0x008fea0003900000 */
[----:B------:R-:W3:Y:S02]  /*a610*/  @!P0 SYNCS.PHASECHK.TRANS64 P0, [R0+URZ], R2 ;  /* 0x00000002000085a7 */ /* 0x000ee400080010ff */
[----:B---3--:R-:W-:Y:S05]  /*a620*/  @!P0 BRA `(.L_x_292) ;  /* 0xfffffffc00f08947 */ /* 0x008fea000383ffff */
[----:B------:R-:W-:Y:S05]  /*a630*/  BRA `(.L_x_293) ;  /* 0xffffffb400247947 */ /* 0x000fea000383ffff */
.L_x_118:
[----:B------:R-:W-:-:S07]  /*a640*/  MOV R0, UR5 ;  /* 0x0000000500007c02 */ /* 0x000fce0008000f00 */
.L_x_294:
[----:B--2---:R2:W3:Y:S02]  /*a650*/  SYNCS.PHASECHK.TRANS64.TRYWAIT P0, [R0+URZ], R3 ;  /* 0x00000003000075a7 */ /* 0x0044e400080011ff */
[----:B---3--:R-:W-:Y:S05]  /*a660*/  @!P0 NANOSLEEP.SYNCS 0x989680 ;  /* 0x009896800000895d */ /* 0x008fea0003900000 */
[----:B------:R-:W3:Y:S02]  /*a670*/  @!P0 SYNCS.PHASECHK.TRANS64 P0, [R0+URZ], R3 ;  /* 0x00000003000085a7 */ /* 0x000ee400080010ff */
[----:B---3--:R-:W-:Y:S05]  /*a680*/  @!P0 BRA `(.L_x_294) ;  /* 0xfffffffc00f08947 */ /* 0x008fea000383ffff */
[----:B------:R-:W-:Y:S05]  /*a690*/  BRA `(.L_x_295) ;  /* 0xffffffb400307947 */ /* 0x000fea000383ffff */
.L_x_119:
[----:B------:R-:W-:-:S07]  /*a6a0*/  MOV R0, UR5 ;  /* 0x0000000500007c02 */ /* 0x000fce0008000f00 */
.L_x_296:
[----:B--2---:R2:W3:Y:S02]  /*a6b0*/  SYNCS.PHASECHK.TRANS64.TRYWAIT P0, [R0+URZ], R3 ;  /* 0x00000003000075a7 */ /* 0x0044e400080011ff */
[----:B---3--:R-:W-:Y:S05]  /*a6c0*/  @!P0 NANOSLEEP.SYNCS 0x989680 ;  /* 0x009896800000895d */ /* 0x008fea0003900000 */
[----:B------:R-:W3:Y:S02]  /*a6d0*/  @!P0 SYNCS.PHASECHK.TRANS64 P0, [R0+URZ], R3 ;  /* 0x00000003000085a7 */ /* 0x000ee400080010ff */
[----:B---3--:R-:W-:Y:S05]  /*a6e0*/  @!P0 BRA `(.L_x_296) ;  /* 0xfffffffc00f08947 */ /* 0x008fea000383ffff */
[----:B------:R-:W-:Y:S05]  /*a6f0*/  BRA `(.L_x_297) ;  /* 0xffffffb4003c7947 */ /* 0x000fea000383ffff */
.L_x_120:
[----:B--2---:R-:W-:-:S07]  /*a700*/  MOV R0, UR6 ;  /* 0x0000000600007c02 */ /* 0x004fce0008000f00 */
.L_x_298:
[----:B--2---:R2:W3:Y:S02]  /*a710*/  SYNCS.PHASECHK.TRANS64.TRYWAIT P0, [R0+URZ], R2 ;  /* 0x00000002000075a7 */ /* 0x0044e400080011ff */
[----:B---3--:R-:W-:Y:S05]  /*a720*/  @!P0 NANOSLEEP.SYNCS 0x989680 ;  /* 0x009896800000895d */ /* 0x008fea0003900000 */
[----:B------:R-:W3:Y:S02]  /*a730*/  @!P0 SYNCS.PHASECHK.TRANS64 P0, [R0+URZ], R2 ;  /* 0x00000002000085a7 */ /* 0x000ee400080010ff */
[----:B---3--:R-:W-:Y:S05]  /*a740*/  @!P0 BRA `(.L_x_298) ;  /* 0xfffffffc00f08947 */ /* 0x008fea000383ffff */
[----:B------:R-:W-:Y:S05]  /*a750*/  BRA `(.L_x_299) ;  /* 0xffffffb400487947 */ /* 0x000fea000383ffff */
.L_x_125:
[----:B--2---:R2:W3:Y:S02]  /*a760*/  SYNCS.PHASECHK.TRANS64.TRYWAIT P0, [R0+URZ+0x3f0], R2 ;  /* 0x0003f002000075a7 */ /* 0x0044e400080011ff */
[----:B---3--:R-:W-:Y:S05]  /*a770*/  @!P0 NANOSLEEP.SYNCS 0x989680 ;  /* 0x009896800000895d */ /* 0x008fea0003900000 */
[----:B------:R-:W3:Y:S02]  /*a780*/  @!P0 SYNCS.PHASECHK.TRANS64 P0, [R0+URZ+0x3f0], R2 ;  /* 0x0003f002000085a7 */ /* 0x000ee400080010ff */
[----:B---3--:R-:W-:Y:S05]  /*a790*/  @!P0 BRA `(.L_x_125) ;  /* 0xfffffffc00f08947 */ /* 0x008fea000383ffff */
[----:B------:R-:W-:Y:S05]  /*a7a0*/  BRA `(.L_x_300) ;  /* 0xffffffb800447947 */ /* 0x000fea000383ffff */
.L_x_128:
[----:B------:R-:W-:Y:S07]  /*a7b0*/  MOV R0, UR4 ;  /* 0x0000000400007c02 */ /* 0x000fee0008000f00 */
.L_x_301:
[----:B--2---:R2:W3:Y:S02]  /*a7c0*/  SYNCS.PHASECHK.TRANS64.TRYWAIT P0, [R0+URZ+0x3e8], R2 ;  /* 0x0003e802000075a7 */ /* 0x0044e400080011ff */
[----:B---3--:R-:W-:Y:S05]  /*a7d0*/  @!P0 NANOSLEEP.SYNCS 0x989680 ;  /* 0x009896800000895d */ /* 0x008fea0003900000 */
[----:B------:R-:W3:Y:S02]  /*a7e0*/  @!P0 SYNCS.PHASECHK.TRANS64 P0, [R0+URZ+0x3e8], R2 ;  /* 0x0003e802000085a7 */ /* 0x000ee400080010ff */
[----:B---3--:R-:W-:Y:S05]  /*a7f0*/  @!P0 BRA `(.L_x_301) ;  /* 0xfffffffc00f08947 */ /* 0x008fea000383ffff */
[----:B------:R-:W-:Y:S05]  /*a800*/  BRA `(.L_x_127) ;  /* 0xffffffbc002c7947 */ /* 0x000fea000383ffff */
.L_x_131:
[----:B------:R-:W-:Y:S07]  /*a810*/  MOV R0, UR13 ;  /* 0x0000000d00007c02 */ /* 0x000fee0008000f00 */
.L_x_302:
[----:B-1----:R1:W2:Y:S02]  /*a820*/  SYNCS.PHASECHK.TRANS64.TRYWAIT P3, [R0+URZ+0x3d0], R30 ;  /* 0x0003d01e000075a7 */ /* 0x0022a400080611ff */
[----:B--2---:R-:W-:Y:S05]  /*a830*/  @!P3 NANOSLEEP.SYNCS 0x989680 ;  /* 0x009896800000b95d */ /* 0x004fea0003900000 */
[----:B------:R-:W2:Y:S02]  /*a840*/  @!P3 SYNCS.PHASECHK.TRANS64 P3, [R0+URZ+0x3d0], R30 ;  /* 0x0003d01e0000b5a7 */ /* 0x000ea400080610ff */
[----:B--2---:R-:W-:Y:S05]  /*a850*/  @!P3 BRA `(.L_x_302) ;  /* 0xfffffffc00f0b947 */ /* 0x004fea000383ffff */
[----:B------:R-:W-:Y:S05]  /*a860*/  BRA `(.L_x_303) ;  /* 0xffffffbc00c87947 */ /* 0x000fea000383ffff */
.L_x_133:
[----:B------:R-:W-:-:S07]  /*a870*/  MOV R0, UR4 ;  /* 0x0000000400007c02 */ /* 0x000fce0008000f00 */
.L_x_304:
[----:B-1----:R1:W2:Y:S02]  /*a880*/  SYNCS.PHASECHK.TRANS64.TRYWAIT P0, [R0+URZ], R2 ;  /* 0x00000002000075a7 */ /* 0x0022a400080011ff */
[----:B--2---:R-:W-:Y:S05]  /*a890*/  @!P0 NANOSLEEP.SYNCS 0x989680 ;  /* 0x009896800000895d */ /* 0x004fea0003900000 */
[----:B------:R-:W2:Y:S02]  /*a8a0*/  @!P0 SYNCS.PHASECHK.TRANS64 P0, [R0+URZ], R2 ;  /* 0x00000002000085a7 */ /* 0x000ea400080010ff */
[----:B--2---:R-:W-:Y:S05]  /*a8b0*/  @!P0 BRA `(.L_x_304) ;  /* 0xfffffffc00f08947 */ /* 0x004fea000383ffff */
[----:B------:R-:W-:Y:S05]  /*a8c0*/  BRA `(.L_x_305) ;  /* 0xffffffc000987947 */ /* 0x000fea000383ffff */
.L_x_135:
[----:B--2---:R2:W4:Y:S02]  /*a8d0*/  SYNCS.PHASECHK.TRANS64.TRYWAIT P0, [R0+URZ+0x3f0], R2 ;  /* 0x0003f002000075a7 */ /* 0x00452400080011ff */
[----:B----4-:R-:W-:Y:S05]  /*a8e0*/  @!P0 NANOSLEEP.SYNCS 0x989680 ;  /* 0x009896800000895d */ /* 0x010fea0003900000 */
[----:B------:R-:W4:Y:S02]  /*a8f0*/  @!P0 SYNCS.PHASECHK.TRANS64 P0, [R0+URZ+0x3f0], R2 ;  /* 0x0003f002000085a7 */ /* 0x000f2400080010ff */
[----:B----4-:R-:W-:Y:S05]  /*a900*/  @!P0 BRA `(.L_x_135) ;  /* 0xfffffffc00f08947 */ /* 0x010fea000383ffff */
[----:B------:R-:W-:Y:S05]  /*a910*/  BRA `(.L_x_306) ;  /* 0xffffffc4007c7947 */ /* 0x000fea000383ffff */
.L_x_145:
[----:B-1----:R1:W2:Y:S02]  /*a920*/  SYNCS.PHASECHK.TRANS64.TRYWAIT P1, [R0+URZ+0x3c0], R2 ;  /* 0x0003c002000075a7 */ /* 0x0022a400080211ff */
[----:B--2---:R-:W-:Y:S05]  /*a930*/  @!P1 NANOSLEEP.SYNCS 0x989680 ;  /* 0x009896800000995d */ /* 0x004fea0003900000 */
[----:B------:R-:W2:Y:S02]  /*a940*/  @!P1 SYNCS.PHASECHK.TRANS64 P1, [R0+URZ+0x3c0], R2 ;  /* 0x0003c002000095a7 */ /* 0x000ea400080210ff */
[----:B--2---:R-:W-:Y:S05]  /*a950*/  @!P1 BRA `(.L_x_145) ;  /* 0xfffffffc00f09947 */ /* 0x004fea000383ffff */
[----:B------:R-:W-:Y:S05]  /*a960*/  BRA `(.L_x_144) ;  /* 0xffffffd000487947 */ /* 0x000fea000383ffff */
.L_x_147:
[----:B-1----:R1:W4:Y:S02]  /*a970*/  SYNCS.PHASECHK.TRANS64.TRYWAIT P1, [R17+URZ+0x410], R3 ;  /* 0x00041003110075a7 */ /* 0x00232400080211ff */
[----:B----4-:R-:W-:Y:S05]  /*a980*/  @!P1 NANOSLEEP.SYNCS 0x989680 ;  /* 0x009896800000995d */ /* 0x010fea0003900000 */
[----:B------:R-:W4:Y:S02]  /*a990*/  @!P1 SYNCS.PHASECHK.TRANS64 P1, [R17+URZ+0x410], R3 ;  /* 0x00041003110095a7 */ /* 0x000f2400080210ff */
[----:B----4-:R-:W-:Y:S05]  /*a9a0*/  @!P1 BRA `(.L_x_147) ;  /* 0xfffffffc00f09947 */ /* 0x010fea000383ffff */
[----:B------:R-:W-:Y:S05]  /*a9b0*/  BRA `(.L_x_146) ;  /* 0xffffffd0009c7947 */ /* 0x000fea000383ffff */
        .weak           $__internal_0_$__cuda_sm10x_tcgen05_guardrail_trap_col_being_dealloced_not_returned_by_alloc
        .type           $__internal_0_$__cuda_sm10x_tcgen05_guardrail_trap_col_being_dealloced_not_returned_by_alloc,@function
        .size           $__internal_0_$__cuda_sm10x_tcgen05_guardrail_trap_col_being_dealloced_not_returned_by_alloc,($__internal_1_$__cuda_sm10x_tcgen05_guardrail_trap_phase_invalid_during_alloc - $__internal_0_$__cuda_sm10x_tcgen05_guardrail_trap_col_being_dealloced_not_returned_by_alloc)
$__internal_0_$__cuda_sm10x_tcgen05_guardrail_trap_col_being_dealloced_not_returned_by_alloc:
[----:B------:R-:W-:Y:S05]  /*a9c0*/  BPT.TRAP 0x1 ;  /* 0x000000040000795c */ /* 0x000fea0000300000 */
[----:B------:R-:W-:-:S04]  /*a9d0*/  HFMA2 R3, -RZ, RZ, 0, 0 ;  /* 0x00000000ff037431 */ /* 0x000fc800000001ff */
[----:B------:R-:W-:Y:S05]  /*a9e0*/  RET.REL.NODEC R2 `(_ZN7cutlass13device_kernelINS_4gemm6kernel13GemmUniversalIN4cute5tupleIJiiiiEEENS1_10collective13CollectiveMmaINS1_35MainloopSm100TmaUmmaWarpSpecializedILi60ELi2ELi4ENS5_IJNS4_1CILi1EEESB_SB_EEEEENS5_IJNSA_ILi64EEENSA_ILi48EEENSA_ILi16EEEEEENS_6half_tENS5_IJlSB_lEEESI_SJ_NS4_8TiledMMAINS4_8MMA_AtomIJNS4_20SM100_MMA_F16BF16_SSISI_SI_fLi64ELi48ELNS4_4UMMA5MajorE0ELSO_0ELNSN_7ScaleInE0ELSP_0EEEEEENS4_6LayoutISC_NS5_IJNSA_ILi0EEEST_ST_EEEEENS5_IJNS4_10UnderscoreESW_SW_EEEEENS4_13SM90_TMA_LOADENS4_14ComposedLayoutINS4_7SwizzleILi1ELi4ELi3EEENS4_18smem_ptr_flag_bitsILi16EEENSS_INS5_IJNSA_ILi8EEESG_EEENS5_IJSG_SB_EEEEEEEvNS4_8identityESZ_S19_vS1A_EENS_8epilogue10collective18CollectiveEpilogueINS1C_23Sm100TmaWarpSpecializedILi2ELi1ELi24ELb1ELb0EEEJSH_NS5_IJNSS_ISE_SB_EENSS_ISF_SB_EEEEESI_SJ_SI_SJ_NS1C_6fusion15FusionCallbacksIS1G_NS1K_17LinearCombinationISI_fSI_fLNS_15FloatRoundStyleE2EEESH_S1J_JEEENS4_5SM1004TMEM4LOAD26SM100_TMEM_LOAD_16dp256b2xESZ_S19_NS4_17SM75_U32x4_LDSM_NENS4_14SM90_TMA_STOREES19_NS4_17SM90_U32x4_STSM_NENS4_39AutoVectorizingCopyWithAssumedAlignmentILi128EEEEEEvvEEEEvNT_6ParamsE) ;  /* 0xffffff5402847950 */ /* 0x000fea0003c3ffff */
        .weak           $__internal_1_$__cuda_sm10x_tcgen05_guardrail_trap_phase_invalid_during_alloc
        .type           $__internal_1_$__cuda_sm10x_tcgen05_guardrail_trap_phase_invalid_during_alloc,@function
        .size           $__internal_1_$__cuda_sm10x_tcgen05_guardrail_trap_phase_invalid_during_alloc,($__internal_2_$__cuda_sm10x_tcgen05_guardrail_trap_unallocated_columns_being_dealloced - $__internal_1_$__cuda_sm10x_tcgen05_guardrail_trap_phase_invalid_during_alloc)
$__internal_1_$__cuda_sm10x_tcgen05_guardrail_trap_phase_invalid_during_alloc:
[----:B------:R-:W-:Y:S05]  /*a9f0*/  BPT.TRAP 0x1 ;  /* 0x000000040000795c */ /* 0x000fea0000300000 */
[----:B------:R-:W-:-:S04]  /*aa00*/  MOV R3, 0x0 ;  /* 0x0000000000037802 */ /* 0x000fc80000000f00 */
[----:B------:R-:W-:Y:S05]  /*aa10*/  RET.REL.NODEC R2 `(_ZN7cutlass13device_kernelINS_4gemm6kernel13GemmUniversalIN4cute5tupleIJiiiiEEENS1_10collective13CollectiveMmaINS1_35MainloopSm100TmaUmmaWarpSpecializedILi60ELi2ELi4ENS5_IJNS4_1CILi1EEESB_SB_EEEEENS5_IJNSA_ILi64EEENSA_ILi48EEENSA_ILi16EEEEEENS_6half_tENS5_IJlSB_lEEESI_SJ_NS4_8TiledMMAINS4_8MMA_AtomIJNS4_20SM100_MMA_F16BF16_SSISI_SI_fLi64ELi48ELNS4_4UMMA5MajorE0ELSO_0ELNSN_7ScaleInE0ELSP_0EEEEEENS4_6LayoutISC_NS5_IJNSA_ILi0EEEST_ST_EEEEENS5_IJNS4_10UnderscoreESW_SW_EEEEENS4_13SM90_TMA_LOADENS4_14ComposedLayoutINS4_7SwizzleILi1ELi4ELi3EEENS4_18smem_ptr_flag_bitsILi16EEENSS_INS5_IJNSA_ILi8EEESG_EEENS5_IJSG_SB_EEEEEEEvNS4_8identityESZ_S19_vS1A_EENS_8epilogue10collective18CollectiveEpilogueINS1C_23Sm100TmaWarpSpecializedILi2ELi1ELi24ELb1ELb0EEEJSH_NS5_IJNSS_ISE_SB_EENSS_ISF_SB_EEEEESI_SJ_SI_SJ_NS1C_6fusion15FusionCallbacksIS1G_NS1K_17LinearCombinationISI_fSI_fLNS_15FloatRoundStyleE2EEESH_S1J_JEEENS4_5SM1004TMEM4LOAD26SM100_TMEM_LOAD_16dp256b2xESZ_S19_NS4_17SM75_U32x4_LDSM_NENS4_14SM90_TMA_STOREES19_NS4_17SM90_U32x4_STSM_NENS4_39AutoVectorizingCopyWithAssumedAlignmentILi128EEEEEEvvEEEEvNT_6ParamsE) ;  /* 0xffffff5402787950 */ /* 0x000fea0003c3ffff */
        .weak           $__internal_2_$__cuda_sm10x_tcgen05_guardrail_trap_unallocated_columns_being_dealloced
        .type           $__internal_2_$__cuda_sm10x_tcgen05_guardrail_trap_unallocated_columns_being_dealloced,@function
        .size           $__internal_2_$__cuda_sm10x_tcgen05_guardrail_trap_unallocated_columns_being_dealloced,(.L_x_308 - $__internal_2_$__cuda_sm10x_tcgen05_guardrail_trap_unallocated_columns_being_dealloced)
$__internal_2_$__cuda_sm10x_tcgen05_guardrail_trap_unallocated_columns_being_dealloced:
[----:B------:R-:W-:Y:S05]  /*aa20*/  BPT.TRAP 0x1 ;  /* 0x000000040000795c */ /* 0x000fea0000300000 */
[----:B------:R-:W-:-:S04]  /*aa30*/  HFMA2 R3, -RZ, RZ, 0, 0 ;  /* 0x00000000ff037431 */ /* 0x000fc800000001ff */
[----:B------:R-:W-:Y:S05]  /*aa40*/  RET.REL.NODEC R2 `(_ZN7cutlass13device_kernelINS_4gemm6kernel13GemmUniversalIN4cute5tupleIJiiiiEEENS1_10collective13CollectiveMmaINS1_35MainloopSm100TmaUmmaWarpSpecializedILi60ELi2ELi4ENS5_IJNS4_1CILi1EEESB_SB_EEEEENS5_IJNSA_ILi64EEENSA_ILi48EEENSA_ILi16EEEEEENS_6half_tENS5_IJlSB_lEEESI_SJ_NS4_8TiledMMAINS4_8MMA_AtomIJNS4_20SM100_MMA_F16BF16_SSISI_SI_fLi64ELi48ELNS4_4UMMA5MajorE0ELSO_0ELNSN_7ScaleInE0ELSP_0EEEEEENS4_6LayoutISC_NS5_IJNSA_ILi0EEEST_ST_EEEEENS5_IJNS4_10UnderscoreESW_SW_EEEEENS4_13SM90_TMA_LOADENS4_14ComposedLayoutINS4_7SwizzleILi1ELi4ELi3EEENS4_18smem_ptr_flag_bitsILi16EEENSS_INS5_IJNSA_ILi8EEESG_EEENS5_IJSG_SB_EEEEEEEvNS4_8identityESZ_S19_vS1A_EENS_8epilogue10collective18CollectiveEpilogueINS1C_23Sm100TmaWarpSpecializedILi2ELi1ELi24ELb1ELb0EEEJSH_NS5_IJNSS_ISE_SB_EENSS_ISF_SB_EEEEESI_SJ_SI_SJ_NS1C_6fusion15FusionCallbacksIS1G_NS1K_17LinearCombinationISI_fSI_fLNS_15FloatRoundStyleE2EEESH_S1J_JEEENS4_5SM1004TMEM4LOAD26SM100_TMEM_LOAD_16dp256b2xESZ_S19_NS4_17SM75_U32x4_LDSM_NENS4_14SM90_TMA_STOREES19_NS4_17SM90_U32x4_STSM_NENS4_39AutoVectorizingCopyWithAssumedAlignmentILi128EEEEEEvvEEEEvNT_6ParamsE) ;  /* 0xffffff54026c7950 */ /* 0x000fea0003c3ffff */
.L_x_307:
[----:B------:R-:W-:-:S00]  /*aa50*/  BRA `(.L_x_307) ;  /* 0xfffffffc00fc7947 */ /* 0x000fc0000383ffff */
[----:B------:R-:W-:-:S00]  /*aa60*/  NOP ;  /* 0x0000000000007918 */ /* 0x000fc00000000000 */
        /* <DEDUP_REMOVED lines=9> */
.L_x_308:


//--------------------- .nv.global.init           --------------------------
	.section	.nv.global.init,"aw",@progbits
.nv.global.init:
	.type		$str$27,@object
	.size		$str$27,($str$28 - $str$27)
$str$27:
        /*0000*/ 	.byte	0x28, 0x61, 0x64, 0x64, 0x72, 0x65, 0x73, 0x73, 0x20, 0x26, 0x20, 0x6d, 0x61, 0x73, 0x6b, 0x29
        /*0010*/ 	.byte	0x20, 0x3d, 0x3d, 0x20, 0x30, 0x00
	.type		$str$28,@object
	.size		$str$28,($str$26 - $str$28)
$str$28:
        /*0016*/ 	.byte	0x2f, 0x74, 0x6d, 0x70, 0x2f, 0x63, 0x75, 0x74, 0x6c, 0x61, 0x73, 0x73, 0x5f, 0x73, 0x77, 0x65
        /*0026*/ 	.byte	0x65, 0x70, 0x5f, 0x73, 0x72, 0x63, 0x2f, 0x69, 0x6e, 0x63, 0x6c, 0x75, 0x64, 0x65, 0x2f, 0x63
        /*0036*/ 	.byte	0x75, 0x74, 0x65, 0x2f, 0x70, 0x6f, 0x69, 0x6e, 0x74, 0x65, 0x72, 0x5f, 0x66, 0x6c, 0x61, 0x67
        /*0046*/ 	.byte	0x67, 0x65, 0x64, 0x2e, 0x68, 0x70, 0x70, 0x00
	.type		$str$26,@object
	.size		$str$26,($str$25 - $str$26)
$str$26:
        /*004e*/ 	.byte	0x2f, 0x74, 0x6d, 0x70, 0x2f, 0x63, 0x75, 0x74, 0x6c, 0x61, 0x73, 0x73, 0x5f, 0x73, 0x77, 0x65
        /*005e*/ 	.byte	0x65, 0x70, 0x5f, 0x73, 0x72, 0x63, 0x2f, 0x69, 0x6e, 0x63, 0x6c, 0x75, 0x64, 0x65, 0x2f, 0x63
        /*006e*/ 	.byte	0x75, 0x74, 0x65, 0x2f, 0x61, 0x74, 0x6f, 0x6d, 0x2f, 0x63, 0x6f, 0x70, 0x79, 0x5f, 0x74, 0x72
        /*007e*/ 	.byte	0x61, 0x69, 0x74, 0x73, 0x5f, 0x73, 0x6d, 0x31, 0x30, 0x30, 0x2e, 0x68, 0x70, 0x70, 0x00
	.type		$str$25,@object
	.size		$str$25,(__unnamed_1 - $str$25)
$str$25:
        /*008d*/ 	.byte	0x28, 0x28, 0x75, 0x69, 0x6e, 0x74, 0x33, 0x32, 0x5f, 0x74, 0x28, 0x74, 0x68, 0x72, 0x65, 0x61
        /*009d*/ 	.byte	0x64, 0x49, 0x64, 0x78, 0x2e, 0x78, 0x29, 0x20, 0x2f, 0x20, 0x33, 0x32, 0x29, 0x20, 0x25, 0x20
        /*00ad*/ 	.byte	0x34, 0x29, 0x20, 0x3d, 0x3d, 0x20, 0x28, 0x28, 0x28, 0x74, 0x6d, 0x65, 0x6d, 0x5f, 0x61, 0x64
        /*00bd*/ 	.byte	0x64, 0x72, 0x20, 0x3e, 0x3e, 0x20, 0x31, 0x36, 0x29, 0x20, 0x2f, 0x20, 0x33, 0x32, 0x29, 0x20
        /*00cd*/ 	.byte	0x25, 0x20, 0x34, 0x29, 0x00
	.type		__unnamed_1,@object
	.size		__unnamed_1,(__unnamed_2 - __unnamed_1)
__unnamed_1:
        /*00d2*/ 	.byte	0x61, 0x75, 0x74, 0x6f, 0x20, 0x63, 0x75, 0x74, 0x65, 0x3a, 0x3a, 0x61, 0x73, 0x5f, 0x70, 0x6f
        /* <DEDUP_REMOVED lines=24> */
        /*0262*/ 	.byte	0x37, 0x32, 0x3e, 0x3e, 0x3e, 0x3e, 0x5d, 0x00
	.type		__unnamed_2,@object
	.size		__unnamed_2,(.L_2 - __unnamed_2)
__unnamed_2:
        /* <DEDUP_REMOVED lines=42> */
        /*050a*/ 	.byte	0x3e, 0x5d, 0x00
.L_2:


//--------------------- .nv.shared._ZN7cutlass13device_kernelINS_4gemm6kernel13GemmUniversalIN4cute5tupleIJiiiiEEENS1_10collective13CollectiveMmaINS1_35MainloopSm100TmaUmmaWarpSpecializedILi60ELi2ELi4ENS5_IJNS4_1CILi1EEESB_SB_EEEEENS5_IJNSA_ILi64EEENSA_ILi48EEENSA_ILi16EEEEEENS_6half_tENS5_IJlSB_lEEESI_SJ_NS4_8TiledMMAINS4_8MMA_AtomIJNS4_20SM100_MMA_F16BF16_SSISI_SI_fLi64ELi48ELNS4_4UMMA5MajorE0ELSO_0ELNSN_7ScaleInE0ELSP_0EEEEEENS4_6LayoutISC_NS5_IJNSA_ILi0EEEST_ST_EEEEENS5_IJNS4_10UnderscoreESW_SW_EEEEENS4_13SM90_TMA_LOADENS4_14ComposedLayoutINS4_7SwizzleILi1ELi4ELi3EEENS4_18smem_ptr_flag_bitsILi16EEENSS_INS5_IJNSA_ILi8EEESG_EEENS5_IJSG_SB_EEEEEEEvNS4_8identityESZ_S19_vS1A_EENS_8epilogue10collective18CollectiveEpilogueINS1C_23Sm100TmaWarpSpecializedILi2ELi1ELi24ELb1ELb0EEEJSH_NS5_IJNSS_ISE_SB_EENSS_ISF_SB_EEEEESI_SJ_SI_SJ_NS1C_6fusion15FusionCallbacksIS1G_NS1K_17LinearCombinationISI_fSI_fLNS_15FloatRoundStyleE2EEESH_S1J_JEEENS4_5SM1004TMEM4LOAD26SM100_TMEM_LOAD_16dp256b2xESZ_S19_NS4_17SM75_U32x4_LDSM_NENS4_14SM90_TMA_STOREES19_NS4_17SM90_U32x4_STSM_NENS4_39AutoVectorizingCopyWithAssumedAlignmentILi128EEEEEEvvEEEEvNT_6ParamsE --------------------------
	.section	.nv.shared._ZN7cutlass13device_kernelINS_4gemm6kernel13GemmUniversalIN4cute5tupleIJiiiiEEENS1_10collective13CollectiveMmaINS1_35MainloopSm100TmaUmmaWarpSpecializedILi60ELi2ELi4ENS5_IJNS4_1CILi1EEESB_SB_EEEEENS5_IJNSA_ILi64EEENSA_ILi48EEENSA_ILi16EEEEEENS_6half_tENS5_IJlSB_lEEESI_SJ_NS4_8TiledMMAINS4_8MMA_AtomIJNS4_20SM100_MMA_F16BF16_SSISI_SI_fLi64ELi48ELNS4_4UMMA5MajorE0ELSO_0ELNSN_7ScaleInE0ELSP_0EEEEEENS4_6LayoutISC_NS5_IJNSA_ILi0EEEST_ST_EEEEENS5_IJNS4_10UnderscoreESW_SW_EEEEENS4_13SM90_TMA_LOADENS4_14ComposedLayoutINS4_7SwizzleILi1ELi4ELi3EEENS4_18smem_ptr_flag_bitsILi16EEENSS_INS5_IJNSA_ILi8EEESG_EEENS5_IJSG_SB_EEEEEEEvNS4_8identityESZ_S19_vS1A_EENS_8epilogue10collective18CollectiveEpilogueINS1C_23Sm100TmaWarpSpecializedILi2ELi1ELi24ELb1ELb0EEEJSH_NS5_IJNSS_ISE_SB_EENSS_ISF_SB_EEEEESI_SJ_SI_SJ_NS1C_6fusion15FusionCallbacksIS1G_NS1K_17LinearCombinationISI_fSI_fLNS_15FloatRoundStyleE2EEESH_S1J_JEEENS4_5SM1004TMEM4LOAD26SM100_TMEM_LOAD_16dp256b2xESZ_S19_NS4_17SM75_U32x4_LDSM_NENS4_14SM90_TMA_STOREES19_NS4_17SM90_U32x4_STSM_NENS4_39AutoVectorizingCopyWithAssumedAlignmentILi128EEEEEEvvEEEEvNT_6ParamsE,"aw",@nobits
	.sectionflags	@""
	.align	16
	.zero		1024


//--------------------- .nv.shared.reserved.0     --------------------------
	.section	.nv.shared.reserved.0,"aw",@nobits
	.weak		__nv_reservedSMEM_offset_0_alias
	.size		__nv_reservedSMEM_offset_0_alias, 0, 64
	.other		__nv_reservedSMEM_offset_0_alias,@"STO_CUDA_RESERVED_SHARED STV_DEFAULT"
__nv_reservedSMEM_offset_0_alias:
	.zero		0
.nv.shared.reserved.0:
	.zero		64
	.weak		__nv_reservedSMEM_tcgen05_partition
	.type		__nv_reservedSMEM_tcgen05_partition,@object
	.size		__nv_reservedSMEM_tcgen05_partition,(.L_0 - __nv_reservedSMEM_tcgen05_partition)
__nv_reservedSMEM_tcgen05_partition:
	.zero		32
.L_0:


//--------------------- .nv.global                --------------------------
	.section	.nv.global,"aw",@nobits
.nv.global:
	.type		_ZN40_INTERNAL_51569b68_4_k_cu_f00d158c_186904cute1_E,@object
	.size		_ZN40_INTERNAL_51569b68_4_k_cu_f00d158c_186904cute1_E,(_ZN40_INTERNAL_51569b68_4_k_cu_f00d158c_186904cuda3std3__45__cpo6cbeginE - _ZN40_INTERNAL_51569b68_4_k_cu_f00d158c_186904cute1_E)
_ZN40_INTERNAL_51569b68_4_k_cu_f00d158c_186904cute1_E:
	.zero		1
	.type		_ZN40_INTERNAL_51569b68_4_k_cu_f00d158c_186904cuda3std3__45__cpo6cbeginE,@object
	.size		_ZN40_INTERNAL_51569b68_4_k_cu_f00d158c_186904cuda3std3__45__cpo6cbeginE,(_ZN40_INTERNAL_51569b68_4_k_cu_f00d158c_186904cuda3std3__48in_placeE - _ZN40_INTERNAL_51569b68_4_k_cu_f00d158c_186904cuda3std3__45__cpo6cbeginE)
_ZN40_INTERNAL_51569b68_4_k_cu_f00d158c_186904cuda3std3__45__cpo6cbeginE:
	.zero		1
	.type		_ZN40_INTERNAL_51569b68_4_k_cu_f00d158c_186904cuda3std3__48in_placeE,@object
	.size		_ZN40_INTERNAL_51569b68_4_k_cu_f00d158c_186904cuda3std3__48in_placeE,(_ZN40_INTERNAL_51569b68_4_k_cu_f00d158c_186904cuda3std6ranges3__45__cpo9iter_moveE - _ZN40_INTERNAL_51569b68_4_k_cu_f00d158c_186904cuda3std3__48in_placeE)
_ZN40_INTERNAL_51569b68_4_k_cu_f00d158c_186904cuda3std3__48in_placeE:
	.zero		1
	.type		_ZN40_INTERNAL_51569b68_4_k_cu_f00d158c_186904cuda3std6ranges3__45__cpo9iter_moveE,@object
	.size		_ZN40_INTERNAL_51569b68_4_k_cu_f00d158c_186904cuda3std6ranges3__45__cpo9iter_moveE,(_ZN40_INTERNAL_51569b68_4_k_cu_f00d158c_186904cuda3std3__45__cpo5beginE - _ZN40_INTERNAL_51569b68_4_k_cu_f00d158c_186904cuda3std6ranges3__45__cpo9iter_moveE)
_ZN40_INTERNAL_51569b68_4_k_cu_f00d158c_186904cuda3std6ranges3__45__cpo9iter_moveE:
	.zero		1
	.type		_ZN40_INTERNAL_51569b68_4_k_cu_f00d158c_186904cuda3std3__45__cpo5beginE,@object
	.size		_ZN40_INTERNAL_51569b68_4_k_cu_f00d158c_186904cuda3std3__45__cpo5beginE,(_ZN40_INTERNAL_51569b68_4_k_cu_f00d158c_186904cuda3std3__442_GLOBAL__N__51569b68_4_k_cu_f00d158c_186906ignoreE - _ZN40_INTERNAL_51569b68_4_k_cu_f00d158c_186904cuda3std3__45__cpo5beginE)
_ZN40_INTERNAL_51569b68_4_k_cu_f00d158c_186904cuda3std3__45__cpo5beginE:
	.zero		1
	.type		_ZN40_INTERNAL_51569b68_4_k_cu_f00d158c_186904cuda3std3__442_GLOBAL__N__51569b68_4_k_cu_f00d158c_186906ignoreE,@object
	.size		_ZN40_INTERNAL_51569b68_4_k_cu_f00d158c_186904cuda3std3__442_GLOBAL__N__51569b68_4_k_cu_f00d158c_186906ignoreE,(_ZN40_INTERNAL_51569b68_4_k_cu_f00d158c_186904cute7productE - _ZN40_INTERNAL_51569b68_4_k_cu_f00d158c_186904cuda3std3__442_GLOBAL__N__51569b68_4_k_cu_f00d158c_186906ignoreE)
_ZN40_INTERNAL_51569b68_4_k_cu_f00d158c_186904cuda3std3__442_GLOBAL__N__51569b68_4_k_cu_f00d158c_186906ignoreE:
	.zero		1
	.type		_ZN40_INTERNAL_51569b68_4_k_cu_f00d158c_186904cute7productE,@object
	.size		_ZN40_INTERNAL_51569b68_4_k_cu_f00d158c_186904cute7productE,(_ZN40_INTERNAL_51569b68_4_k_cu_f00d158c_186904cuda3std3__45__cpo3endE - _ZN40_INTERNAL_51569b68_4_k_cu_f00d158c_186904cute7productE)
_ZN40_INTERNAL_51569b68_4_k_cu_f00d158c_186904cute7productE:
	.zero		1
	.type		_ZN40_INTERNAL_51569b68_4_k_cu_f00d158c_186904cuda3std3__45__cpo3endE,@object
	.size		_ZN40_INTERNAL_51569b68_4_k_cu_f00d158c_186904cuda3std3__45__cpo3endE,(_ZN40_INTERNAL_51569b68_4_k_cu_f00d158c_186904cuda3std3__419piecewise_constructE - _ZN40_INTERNAL_51569b68_4_k_cu_f00d158c_186904cuda3std3__45__cpo3endE)
_ZN40_INTERNAL_51569b68_4_k_cu_f00d158c_186904cuda3std3__45__cpo3endE:
	.zero		1
	.type		_ZN40_INTERNAL_51569b68_4_k_cu_f00d158c_186904cuda3std3__419piecewise_constructE,@object
	.size		_ZN40_INTERNAL_51569b68_4_k_cu_f00d158c_186904cuda3std3__419piecewise_constructE,(_ZN40_INTERNAL_51569b68_4_k_cu_f00d158c_186904cuda3std3__45__cpo4cendE - _ZN40_INTERNAL_51569b68_4_k_cu_f00d158c_186904cuda3std3__419piecewise_constructE)
_ZN40_INTERNAL_51569b68_4_k_cu_f00d158c_186904cuda3std3__419piecewise_constructE:
	.zero		1
	.type		_ZN40_INTERNAL_51569b68_4_k_cu_f00d158c_186904cuda3std3__45__cpo4cendE,@object
	.size		_ZN40_INTERNAL_51569b68_4_k_cu_f00d158c_186904cuda3std3__45__cpo4cendE,(_ZN40_INTERNAL_51569b68_4_k_cu_f00d158c_186904cuda3std6ranges3__45__cpo4swapE - _ZN40_INTERNAL_51569b68_4_k_cu_f00d158c_186904cuda3std3__45__cpo4cendE)
_ZN40_INTERNAL_51569b68_4_k_cu_f00d158c_186904cuda3std3__45__cpo4cendE:
	.zero		1
	.type		_ZN40_INTERNAL_51569b68_4_k_cu_f00d158c_186904cuda3std6ranges3__45__cpo4swapE,@object
	.size		_ZN40_INTERNAL_51569b68_4_k_cu_f00d158c_186904cuda3std6ranges3__45__cpo4swapE,(.L_10 - _ZN40_INTERNAL_51569b68_4_k_cu_f00d158c_186904cuda3std6ranges3__45__cpo4swapE)
_ZN40_INTERNAL_51569b68_4_k_cu_f00d158c_186904cuda3std6ranges3__45__cpo4swapE:
	.zero		1
.L_10:


//--------------------- .nv.constant0._ZN7cutlass13device_kernelINS_4gemm6kernel13GemmUniversalIN4cute5tupleIJiiiiEEENS1_10collective13CollectiveMmaINS1_35MainloopSm100TmaUmmaWarpSpecializedILi60ELi2ELi4ENS5_IJNS4_1CILi1EEESB_SB_EEEEENS5_IJNSA_ILi64EEENSA_ILi48EEENSA_ILi16EEEEEENS_6half_tENS5_IJlSB_lEEESI_SJ_NS4_8TiledMMAINS4_8MMA_AtomIJNS4_20SM100_MMA_F16BF16_SSISI_SI_fLi64ELi48ELNS4_4UMMA5MajorE0ELSO_0ELNSN_7ScaleInE0ELSP_0EEEEEENS4_6LayoutISC_NS5_IJNSA_ILi0EEEST_ST_EEEEENS5_IJNS4_10UnderscoreESW_SW_EEEEENS4_13SM90_TMA_LOADENS4_14ComposedLayoutINS4_7SwizzleILi1ELi4ELi3EEENS4_18smem_ptr_flag_bitsILi16EEENSS_INS5_IJNSA_ILi8EEESG_EEENS5_IJSG_SB_EEEEEEEvNS4_8identityESZ_S19_vS1A_EENS_8epilogue10collective18CollectiveEpilogueINS1C_23Sm100TmaWarpSpecializedILi2ELi1ELi24ELb1ELb0EEEJSH_NS5_IJNSS_ISE_SB_EENSS_ISF_SB_EEEEESI_SJ_SI_SJ_NS1C_6fusion15FusionCallbacksIS1G_NS1K_17LinearCombinationISI_fSI_fLNS_15FloatRoundStyleE2EEESH_S1J_JEEENS4_5SM1004TMEM4LOAD26SM100_TMEM_LOAD_16dp256b2xESZ_S19_NS4_17SM75_U32x4_LDSM_NENS4_14SM90_TMA_STOREES19_NS4_17SM90_U32x4_STSM_NENS4_39AutoVectorizingCopyWithAssumedAlignmentILi128EEEEEEvvEEEEvNT_6ParamsE --------------------------
	.section	.nv.constant0._ZN7cutlass13device_kernelINS_4gemm6kernel13GemmUniversalIN4cute5tupleIJiiiiEEENS1_10collective13CollectiveMmaINS1_35MainloopSm100TmaUmmaWarpSpecializedILi60ELi2ELi4ENS5_IJNS4_1CILi1EEESB_SB_EEEEENS5_IJNSA_ILi64EEENSA_ILi48EEENSA_ILi16EEEEEENS_6half_tENS5_IJlSB_lEEESI_SJ_NS4_8TiledMMAINS4_8MMA_AtomIJNS4_20SM100_MMA_F16BF16_SSISI_SI_fLi64ELi48ELNS4_4UMMA5MajorE0ELSO_0ELNSN_7ScaleInE0ELSP_0EEEEEENS4_6LayoutISC_NS5_IJNSA_ILi0EEEST_ST_EEEEENS5_IJNS4_10UnderscoreESW_SW_EEEEENS4_13SM90_TMA_LOADENS4_14ComposedLayoutINS4_7SwizzleILi1ELi4ELi3EEENS4_18smem_ptr_flag_bitsILi16EEENSS_INS5_IJNSA_ILi8EEESG_EEENS5_IJSG_SB_EEEEEEEvNS4_8identityESZ_S19_vS1A_EENS_8epilogue10collective18CollectiveEpilogueINS1C_23Sm100TmaWarpSpecializedILi2ELi1ELi24ELb1ELb0EEEJSH_NS5_IJNSS_ISE_SB_EENSS_ISF_SB_EEEEESI_SJ_SI_SJ_NS1C_6fusion15FusionCallbacksIS1G_NS1K_17LinearCombinationISI_fSI_fLNS_15FloatRoundStyleE2EEESH_S1J_JEEENS4_5SM1004TMEM4LOAD26SM100_TMEM_LOAD_16dp256b2xESZ_S19_NS4_17SM75_U32x4_LDSM_NENS4_14SM90_TMA_STOREES19_NS4_17SM90_U32x4_STSM_NENS4_39AutoVectorizingCopyWithAssumedAlignmentILi128EEEEEEvvEEEEvNT_6ParamsE,"a",@progbits
	.sectionflags	@""
	.align	4
.nv.constant0._ZN7cutlass13device_kernelINS_4gemm6kernel13GemmUniversalIN4cute5tupleIJiiiiEEENS1_10collective13CollectiveMmaINS1_35MainloopSm100TmaUmmaWarpSpecializedILi60ELi2ELi4ENS5_IJNS4_1CILi1EEESB_SB_EEEEENS5_IJNSA_ILi64EEENSA_ILi48EEENSA_ILi16EEEEEENS_6half_tENS5_IJlSB_lEEESI_SJ_NS4_8TiledMMAINS4_8MMA_AtomIJNS4_20SM100_MMA_F16BF16_SSISI_SI_fLi64ELi48ELNS4_4UMMA5MajorE0ELSO_0ELNSN_7ScaleInE0ELSP_0EEEEEENS4_6LayoutISC_NS5_IJNSA_ILi0EEEST_ST_EEEEENS5_IJNS4_10UnderscoreESW_SW_EEEEENS4_13SM90_TMA_LOADENS4_14ComposedLayoutINS4_7SwizzleILi1ELi4ELi3EEENS4_18smem_ptr_flag_bitsILi16EEENSS_INS5_IJNSA_ILi8EEESG_EEENS5_IJSG_SB_EEEEEEEvNS4_8identityESZ_S19_vS1A_EENS_8epilogue10collective18CollectiveEpilogueINS1C_23Sm100TmaWarpSpecializedILi2ELi1ELi24ELb1ELb0EEEJSH_NS5_IJNSS_ISE_SB_EENSS_ISF_SB_EEEEESI_SJ_SI_SJ_NS1C_6fusion15FusionCallbacksIS1G_NS1K_17LinearCombinationISI_fSI_fLNS_15FloatRoundStyleE2EEESH_S1J_JEEENS4_5SM1004TMEM4LOAD26SM100_TMEM_LOAD_16dp256b2xESZ_S19_NS4_17SM75_U32x4_LDSM_NENS4_14SM90_TMA_STOREES19_NS4_17SM90_U32x4_STSM_NENS4_39AutoVectorizingCopyWithAssumedAlignmentILi128EEEEEEvvEEEEvNT_6ParamsE:
	.zero		2944


//--------------------- SYMBOLS --------------------------

	.type		.nv.reservedSmem.offset0,@object
	.size		.nv.reservedSmem.offset0,0x4
	.type		.nv.reservedSmem.cap,@object
	.size		.nv.reservedSmem.cap,0x4
	.type		__assertfail,@function
